//
// Generated by NVIDIA NVVM Compiler
//
// Compiler Build ID: CL-36424714
// Cuda compilation tools, release 13.0, V13.0.88
// Based on NVVM 20.0.0
//

.version 9.0
.target sm_100
.address_size 64

	// .globl	_Z17convolution_var_1PKfPfii
.const .align 4 .b8 F[100];
// _ZZ17convolution_var_1PKfPfiiE3N_s has been demoted
// _ZZ17convolution_var_2PKfPfiiE3N_s has been demoted
// _ZZ17convolution_var_3PKfPfiiE3N_s has been demoted

.visible .entry _Z17convolution_var_1PKfPfii(
	.param .u64 .ptr .align 1 _Z17convolution_var_1PKfPfii_param_0,
	.param .u64 .ptr .align 1 _Z17convolution_var_1PKfPfii_param_1,
	.param .u32 _Z17convolution_var_1PKfPfii_param_2,
	.param .u32 _Z17convolution_var_1PKfPfii_param_3
)
{
	.reg .pred 	%p<12>;
	.reg .b32 	%r<24>;
	.reg .b32 	%f<77>;
	.reg .b64 	%rd<9>;
	// demoted variable
	.shared .align 4 .b8 _ZZ17convolution_var_1PKfPfiiE3N_s[4096];
	ld.param.u64 	%rd1, [_Z17convolution_var_1PKfPfii_param_0];
	ld.param.u64 	%rd2, [_Z17convolution_var_1PKfPfii_param_1];
	ld.param.u32 	%r6, [_Z17convolution_var_1PKfPfii_param_2];
	ld.param.u32 	%r8, [_Z17convolution_var_1PKfPfii_param_3];
	mov.u32 	%r9, %ctaid.x;
	mov.u32 	%r10, %tid.x;
	add.s32 	%r1, %r10, -2;
	mad.lo.s32 	%r2, %r9, 28, %r1;
	mov.u32 	%r11, %ctaid.y;
	mov.u32 	%r3, %tid.y;
	mad.lo.s32 	%r12, %r11, 28, %r3;
	add.s32 	%r4, %r12, -2;
	setp.lt.u32 	%p1, %r12, 2;
	setp.ge.s32 	%p2, %r4, %r8;
	or.pred  	%p3, %p1, %p2;
	setp.lt.s32 	%p4, %r2, 0;
	or.pred  	%p5, %p4, %p3;
	setp.ge.s32 	%p6, %r2, %r6;
	shl.b32 	%r14, %r3, 7;
	mov.u32 	%r15, _ZZ17convolution_var_1PKfPfiiE3N_s;
	add.s32 	%r16, %r15, %r14;
	shl.b32 	%r17, %r10, 2;
	add.s32 	%r5, %r16, %r17;
	or.pred  	%p7, %p6, %p5;
	@%p7 bra 	$L__BB0_2;
	cvta.to.global.u64 	%rd3, %rd1;
	mad.lo.s32 	%r19, %r6, %r4, %r2;
	mul.wide.s32 	%rd4, %r19, 4;
	add.s64 	%rd5, %rd3, %rd4;
	ld.global.nc.f32 	%f1, [%rd5];
	st.shared.f32 	[%r5], %f1;
	bra.uni 	$L__BB0_3;
$L__BB0_2:
	mov.b32 	%r18, 0;
	st.shared.u32 	[%r5], %r18;
$L__BB0_3:
	bar.sync 	0;
	add.s32 	%r21, %r3, -2;
	max.u32 	%r22, %r1, %r21;
	setp.gt.u32 	%p8, %r22, 27;
	@%p8 bra 	$L__BB0_6;
	setp.ge.s32 	%p9, %r2, %r6;
	setp.ge.s32 	%p10, %r4, %r8;
	or.pred  	%p11, %p9, %p10;
	@%p11 bra 	$L__BB0_6;
	ld.const.f32 	%f2, [F];
	ld.shared.f32 	%f3, [%r5+-264];
	fma.rn.f32 	%f4, %f2, %f3, 0f00000000;
	ld.const.f32 	%f5, [F+4];
	ld.shared.f32 	%f6, [%r5+-260];
	fma.rn.f32 	%f7, %f5, %f6, %f4;
	ld.const.f32 	%f8, [F+8];
	ld.shared.f32 	%f9, [%r5+-256];
	fma.rn.f32 	%f10, %f8, %f9, %f7;
	ld.const.f32 	%f11, [F+12];
	ld.shared.f32 	%f12, [%r5+-252];
	fma.rn.f32 	%f13, %f11, %f12, %f10;
	ld.const.f32 	%f14, [F+16];
	ld.shared.f32 	%f15, [%r5+-248];
	fma.rn.f32 	%f16, %f14, %f15, %f13;
	ld.const.f32 	%f17, [F+20];
	ld.shared.f32 	%f18, [%r5+-136];
	fma.rn.f32 	%f19, %f17, %f18, %f16;
	ld.const.f32 	%f20, [F+24];
	ld.shared.f32 	%f21, [%r5+-132];
	fma.rn.f32 	%f22, %f20, %f21, %f19;
	ld.const.f32 	%f23, [F+28];
	ld.shared.f32 	%f24, [%r5+-128];
	fma.rn.f32 	%f25, %f23, %f24, %f22;
	ld.const.f32 	%f26, [F+32];
	ld.shared.f32 	%f27, [%r5+-124];
	fma.rn.f32 	%f28, %f26, %f27, %f25;
	ld.const.f32 	%f29, [F+36];
	ld.shared.f32 	%f30, [%r5+-120];
	fma.rn.f32 	%f31, %f29, %f30, %f28;
	ld.const.f32 	%f32, [F+40];
	ld.shared.f32 	%f33, [%r5+-8];
	fma.rn.f32 	%f34, %f32, %f33, %f31;
	ld.const.f32 	%f35, [F+44];
	ld.shared.f32 	%f36, [%r5+-4];
	fma.rn.f32 	%f37, %f35, %f36, %f34;
	ld.const.f32 	%f38, [F+48];
	ld.shared.f32 	%f39, [%r5];
	fma.rn.f32 	%f40, %f38, %f39, %f37;
	ld.const.f32 	%f41, [F+52];
	ld.shared.f32 	%f42, [%r5+4];
	fma.rn.f32 	%f43, %f41, %f42, %f40;
	ld.const.f32 	%f44, [F+56];
	ld.shared.f32 	%f45, [%r5+8];
	fma.rn.f32 	%f46, %f44, %f45, %f43;
	ld.const.f32 	%f47, [F+60];
	ld.shared.f32 	%f48, [%r5+120];
	fma.rn.f32 	%f49, %f47, %f48, %f46;
	ld.const.f32 	%f50, [F+64];
	ld.shared.f32 	%f51, [%r5+124];
	fma.rn.f32 	%f52, %f50, %f51, %f49;
	ld.const.f32 	%f53, [F+68];
	ld.shared.f32 	%f54, [%r5+128];
	fma.rn.f32 	%f55, %f53, %f54, %f52;
	ld.const.f32 	%f56, [F+72];
	ld.shared.f32 	%f57, [%r5+132];
	fma.rn.f32 	%f58, %f56, %f57, %f55;
	ld.const.f32 	%f59, [F+76];
	ld.shared.f32 	%f60, [%r5+136];
	fma.rn.f32 	%f61, %f59, %f60, %f58;
	ld.const.f32 	%f62, [F+80];
	ld.shared.f32 	%f63, [%r5+248];
	fma.rn.f32 	%f64, %f62, %f63, %f61;
	ld.const.f32 	%f65, [F+84];
	ld.shared.f32 	%f66, [%r5+252];
	fma.rn.f32 	%f67, %f65, %f66, %f64;
	ld.const.f32 	%f68, [F+88];
	ld.shared.f32 	%f69, [%r5+256];
	fma.rn.f32 	%f70, %f68, %f69, %f67;
	ld.const.f32 	%f71, [F+92];
	ld.shared.f32 	%f72, [%r5+260];
	fma.rn.f32 	%f73, %f71, %f72, %f70;
	ld.const.f32 	%f74, [F+96];
	ld.shared.f32 	%f75, [%r5+264];
	fma.rn.f32 	%f76, %f74, %f75, %f73;
	mad.lo.s32 	%r23, %r6, %r4, %r2;
	cvta.to.global.u64 	%rd6, %rd2;
	mul.wide.s32 	%rd7, %r23, 4;
	add.s64 	%rd8, %rd6, %rd7;
	st.global.f32 	[%rd8], %f76;
$L__BB0_6:
	ret;

}
	// .globl	_Z17convolution_var_2PKfPfii
.visible .entry _Z17convolution_var_2PKfPfii(
	.param .u64 .ptr .align 1 _Z17convolution_var_2PKfPfii_param_0,
	.param .u64 .ptr .align 1 _Z17convolution_var_2PKfPfii_param_1,
	.param .u32 _Z17convolution_var_2PKfPfii_param_2,
	.param .u32 _Z17convolution_var_2PKfPfii_param_3
)
{
	.reg .pred 	%p<98>;
	.reg .b32 	%r<92>;
	.reg .b32 	%f<116>;
	.reg .b64 	%rd<58>;
	// demoted variable
	.shared .align 4 .b8 _ZZ17convolution_var_2PKfPfiiE3N_s[4096];
	ld.param.u64 	%rd13, [_Z17convolution_var_2PKfPfii_param_0];
	ld.param.u64 	%rd12, [_Z17convolution_var_2PKfPfii_param_1];
	ld.param.u32 	%r25, [_Z17convolution_var_2PKfPfii_param_2];
	ld.param.u32 	%r26, [_Z17convolution_var_2PKfPfii_param_3];
	cvta.to.global.u64 	%rd1, %rd13;
	mov.u32 	%r27, %ctaid.x;
	mov.u32 	%r28, %ctaid.y;
	mov.u32 	%r1, %tid.x;
	add.s32 	%r2, %r1, -2;
	mov.u32 	%r29, %tid.y;
	add.s32 	%r4, %r29, -2;
	mul.lo.s32 	%r5, %r28, 28;
	add.s32 	%r6, %r5, %r4;
	mul.lo.s32 	%r30, %r27, 28;
	add.s32 	%r7, %r30, %r2;
	max.u32 	%r31, %r2, %r4;
	setp.lt.u32 	%p1, %r31, 28;
	setp.gt.u32 	%p2, %r31, 27;
	mul.lo.s32 	%r8, %r25, %r6;
	add.s32 	%r32, %r30, %r1;
	cvt.u64.u32 	%rd2, %r32;
	cvt.s64.s32 	%rd14, %r8;
	add.s64 	%rd3, %rd14, %rd2;
	shl.b64 	%rd15, %rd3, 2;
	add.s64 	%rd4, %rd1, %rd15;
	shl.b32 	%r33, %r29, 7;
	mov.u32 	%r34, _ZZ17convolution_var_2PKfPfiiE3N_s;
	add.s32 	%r9, %r34, %r33;
	shl.b32 	%r35, %r1, 2;
	add.s32 	%r10, %r9, %r35;
	@%p2 bra 	$L__BB1_4;
	setp.gt.s32 	%p3, %r6, -1;
	setp.lt.s32 	%p4, %r6, %r26;
	and.pred  	%p5, %p3, %p4;
	setp.gt.s32 	%p6, %r7, -1;
	setp.lt.s32 	%p7, %r7, %r25;
	and.pred  	%p8, %p6, %p7;
	and.pred  	%p9, %p5, %p8;
	not.pred 	%p10, %p9;
	@%p10 bra 	$L__BB1_3;
	ld.global.nc.f32 	%f11, [%rd4+-8];
	st.shared.f32 	[%r10], %f11;
	bra.uni 	$L__BB1_4;
$L__BB1_3:
	mov.b32 	%r36, 0;
	st.shared.u32 	[%r10], %r36;
$L__BB1_4:
	setp.gt.u32 	%p11, %r2, 27;
	setp.ne.s32 	%p12, %r4, 0;
	or.pred  	%p13, %p12, %p11;
	setp.ge.s32 	%p14, %r7, %r25;
	add.s32 	%r11, %r34, %r35;
	add.s32 	%r39, %r6, -2;
	mul.lo.s32 	%r40, %r39, %r25;
	cvt.s64.s32 	%rd16, %r40;
	add.s64 	%rd17, %rd16, %rd2;
	shl.b64 	%rd18, %rd17, 2;
	add.s64 	%rd5, %rd1, %rd18;
	add.s32 	%r41, %r6, -1;
	mul.lo.s32 	%r12, %r41, %r25;
	cvt.s64.s32 	%rd19, %r12;
	add.s64 	%rd20, %rd19, %rd2;
	shl.b64 	%rd21, %rd20, 2;
	add.s64 	%rd6, %rd1, %rd21;
	or.pred  	%p15, %p13, %p14;
	@%p15 bra 	$L__BB1_11;
	setp.lt.s32 	%p16, %r6, 1;
	@%p16 bra 	$L__BB1_7;
	ld.global.nc.f32 	%f12, [%rd6+-8];
	st.shared.f32 	[%r11+128], %f12;
	bra.uni 	$L__BB1_8;
$L__BB1_7:
	mov.b32 	%r42, 0;
	st.shared.u32 	[%r11+128], %r42;
$L__BB1_8:
	setp.lt.s32 	%p17, %r6, 2;
	@%p17 bra 	$L__BB1_10;
	ld.global.nc.f32 	%f13, [%rd5+-8];
	st.shared.f32 	[%r11], %f13;
	bra.uni 	$L__BB1_11;
$L__BB1_10:
	mov.b32 	%r43, 0;
	st.shared.u32 	[%r11], %r43;
$L__BB1_11:
	setp.ne.s32 	%p20, %r4, 27;
	or.pred  	%p21, %p20, %p11;
	or.pred  	%p22, %p21, %p14;
	@%p22 bra 	$L__BB1_18;
	add.s32 	%r13, %r6, 1;
	setp.ge.s32 	%p23, %r13, %r26;
	add.s32 	%r14, %r11, %r33;
	@%p23 bra 	$L__BB1_14;
	mul.lo.s32 	%r46, %r13, %r25;
	cvt.s64.s32 	%rd22, %r46;
	add.s64 	%rd23, %rd22, %rd2;
	shl.b64 	%rd24, %rd23, 2;
	add.s64 	%rd25, %rd1, %rd24;
	ld.global.nc.f32 	%f14, [%rd25+-8];
	st.shared.f32 	[%r14+128], %f14;
	bra.uni 	$L__BB1_15;
$L__BB1_14:
	mov.b32 	%r45, 0;
	st.shared.u32 	[%r14+128], %r45;
$L__BB1_15:
	add.s32 	%r15, %r5, %r29;
	setp.lt.s32 	%p24, %r15, %r26;
	@%p24 bra 	$L__BB1_17;
	mov.b32 	%r47, 0;
	st.shared.u32 	[%r14+256], %r47;
	bra.uni 	$L__BB1_18;
$L__BB1_17:
	mul.lo.s32 	%r48, %r15, %r25;
	cvt.s64.s32 	%rd26, %r48;
	add.s64 	%rd27, %rd26, %rd2;
	shl.b64 	%rd28, %rd27, 2;
	add.s64 	%rd29, %rd1, %rd28;
	ld.global.nc.f32 	%f15, [%rd29+-8];
	st.shared.f32 	[%r14+256], %f15;
$L__BB1_18:
	setp.gt.u32 	%p25, %r4, 27;
	setp.ne.s32 	%p26, %r2, 0;
	or.pred  	%p27, %p26, %p25;
	setp.ge.s32 	%p28, %r6, %r26;
	or.pred  	%p29, %p27, %p28;
	@%p29 bra 	$L__BB1_25;
	add.s32 	%r49, %r8, %r7;
	setp.lt.s32 	%p30, %r7, 1;
	add.s32 	%r50, %r49, -1;
	mul.wide.s32 	%rd30, %r50, 4;
	add.s64 	%rd7, %rd1, %rd30;
	@%p30 bra 	$L__BB1_21;
	ld.global.nc.f32 	%f16, [%rd7];
	st.shared.f32 	[%r9+4], %f16;
	bra.uni 	$L__BB1_22;
$L__BB1_21:
	mov.b32 	%r51, 0;
	st.shared.u32 	[%r9+4], %r51;
$L__BB1_22:
	setp.lt.s32 	%p31, %r7, 2;
	@%p31 bra 	$L__BB1_24;
	ld.global.nc.f32 	%f17, [%rd7+-4];
	st.shared.f32 	[%r9], %f17;
	bra.uni 	$L__BB1_25;
$L__BB1_24:
	mov.b32 	%r52, 0;
	st.shared.u32 	[%r9], %r52;
$L__BB1_25:
	setp.ne.s32 	%p34, %r2, 27;
	or.pred  	%p35, %p34, %p25;
	or.pred  	%p36, %p35, %p28;
	@%p36 bra 	$L__BB1_32;
	add.s32 	%r53, %r7, 1;
	setp.ge.s32 	%p37, %r53, %r25;
	@%p37 bra 	$L__BB1_28;
	ld.global.nc.f32 	%f18, [%rd4+-4];
	st.shared.f32 	[%r10+4], %f18;
	bra.uni 	$L__BB1_29;
$L__BB1_28:
	mov.b32 	%r54, 0;
	st.shared.u32 	[%r10+4], %r54;
$L__BB1_29:
	cvt.u32.u64 	%r55, %rd2;
	setp.lt.s32 	%p38, %r55, %r25;
	@%p38 bra 	$L__BB1_31;
	mov.b32 	%r56, 0;
	st.shared.u32 	[%r10+8], %r56;
	bra.uni 	$L__BB1_32;
$L__BB1_31:
	ld.global.nc.f32 	%f19, [%rd4];
	st.shared.f32 	[%r10+8], %f19;
$L__BB1_32:
	or.b32  	%r57, %r2, %r4;
	setp.ne.s32 	%p39, %r57, 0;
	@%p39 bra 	$L__BB1_42;
	add.s32 	%r58, %r12, %r7;
	min.s32 	%r59, %r6, %r7;
	setp.lt.s32 	%p40, %r59, 1;
	add.s32 	%r60, %r58, -1;
	mul.wide.s32 	%rd31, %r60, 4;
	add.s64 	%rd8, %rd1, %rd31;
	mov.f32 	%f111, 0f00000000;
	@%p40 bra 	$L__BB1_35;
	ld.global.nc.f32 	%f111, [%rd8];
$L__BB1_35:
	setp.lt.s32 	%p41, %r6, 1;
	st.shared.f32 	[_ZZ17convolution_var_2PKfPfiiE3N_s+132], %f111;
	setp.lt.s32 	%p42, %r7, 2;
	mov.f32 	%f112, 0f00000000;
	or.pred  	%p43, %p41, %p42;
	@%p43 bra 	$L__BB1_37;
	ld.global.nc.f32 	%f112, [%rd8+-4];
$L__BB1_37:
	setp.lt.s32 	%p44, %r7, 1;
	st.shared.f32 	[_ZZ17convolution_var_2PKfPfiiE3N_s+128], %f112;
	setp.lt.s32 	%p45, %r6, 2;
	sub.s32 	%r61, %r12, %r25;
	add.s32 	%r62, %r61, %r7;
	add.s32 	%r63, %r62, -1;
	mul.wide.s32 	%rd32, %r63, 4;
	add.s64 	%rd9, %rd1, %rd32;
	mov.f32 	%f113, 0f00000000;
	or.pred  	%p46, %p45, %p44;
	@%p46 bra 	$L__BB1_39;
	ld.global.nc.f32 	%f113, [%rd9];
$L__BB1_39:
	st.shared.f32 	[_ZZ17convolution_var_2PKfPfiiE3N_s+4], %f113;
	setp.lt.s32 	%p47, %r59, 2;
	mov.f32 	%f114, 0f00000000;
	@%p47 bra 	$L__BB1_41;
	ld.global.nc.f32 	%f114, [%rd9+-4];
$L__BB1_41:
	st.shared.f32 	[_ZZ17convolution_var_2PKfPfiiE3N_s], %f114;
$L__BB1_42:
	setp.ne.s32 	%p48, %r2, 27;
	setp.ne.s32 	%p49, %r4, 0;
	or.pred  	%p50, %p48, %p49;
	@%p50 bra 	$L__BB1_55;
	setp.lt.s32 	%p51, %r6, 1;
	add.s32 	%r16, %r7, 1;
	setp.ge.s32 	%p52, %r16, %r25;
	or.pred  	%p53, %p51, %p52;
	@%p53 bra 	$L__BB1_45;
	ld.global.nc.f32 	%f24, [%rd6+-4];
	st.shared.f32 	[%r11+132], %f24;
	bra.uni 	$L__BB1_46;
$L__BB1_45:
	mov.b32 	%r65, 0;
	st.shared.u32 	[%r11+132], %r65;
$L__BB1_46:
	cvt.u32.u64 	%r66, %rd2;
	setp.gt.s32 	%p54, %r6, 0;
	setp.lt.s32 	%p55, %r66, %r25;
	and.pred  	%p56, %p54, %p55;
	@%p56 bra 	$L__BB1_48;
	mov.b32 	%r67, 0;
	st.shared.u32 	[%r11+136], %r67;
	bra.uni 	$L__BB1_49;
$L__BB1_48:
	add.s32 	%r69, %r66, %r12;
	mul.wide.s32 	%rd34, %r69, 4;
	add.s64 	%rd35, %rd1, %rd34;
	ld.global.nc.f32 	%f25, [%rd35];
	st.shared.f32 	[%r11+136], %f25;
$L__BB1_49:
	setp.lt.s32 	%p57, %r16, %r25;
	setp.gt.s32 	%p58, %r6, 1;
	and.pred  	%p59, %p58, %p57;
	@%p59 bra 	$L__BB1_51;
	mov.b32 	%r70, 0;
	st.shared.u32 	[%r11+4], %r70;
	bra.uni 	$L__BB1_52;
$L__BB1_51:
	ld.global.nc.f32 	%f26, [%rd5+-4];
	st.shared.f32 	[%r11+4], %f26;
$L__BB1_52:
	setp.gt.s32 	%p60, %r6, 1;
	setp.lt.s32 	%p61, %r66, %r25;
	and.pred  	%p62, %p60, %p61;
	@%p62 bra 	$L__BB1_54;
	mov.b32 	%r72, 0;
	st.shared.u32 	[%r11+8], %r72;
	bra.uni 	$L__BB1_55;
$L__BB1_54:
	sub.s32 	%r74, %r12, %r25;
	add.s32 	%r75, %r66, %r74;
	mul.wide.s32 	%rd37, %r75, 4;
	add.s64 	%rd38, %rd1, %rd37;
	ld.global.nc.f32 	%f27, [%rd38];
	st.shared.f32 	[%r11+8], %f27;
$L__BB1_55:
	setp.ne.s32 	%p63, %r2, 0;
	setp.ne.s32 	%p64, %r4, 27;
	or.pred  	%p65, %p63, %p64;
	@%p65 bra 	$L__BB1_67;
	add.s32 	%r17, %r6, 1;
	setp.ge.s32 	%p66, %r17, %r26;
	mad.lo.s32 	%r76, %r25, %r6, %r25;
	add.s32 	%r77, %r76, %r7;
	setp.lt.s32 	%p67, %r7, 1;
	add.s32 	%r18, %r77, -1;
	mul.wide.s32 	%rd39, %r18, 4;
	add.s64 	%rd10, %rd1, %rd39;
	or.pred  	%p68, %p66, %p67;
	@%p68 bra 	$L__BB1_58;
	ld.global.nc.f32 	%f28, [%rd10];
	st.shared.f32 	[%r9+132], %f28;
	bra.uni 	$L__BB1_59;
$L__BB1_58:
	mov.b32 	%r78, 0;
	st.shared.u32 	[%r9+132], %r78;
$L__BB1_59:
	setp.ge.s32 	%p69, %r17, %r26;
	setp.lt.s32 	%p70, %r7, 2;
	mov.f32 	%f115, 0f00000000;
	or.pred  	%p71, %p69, %p70;
	@%p71 bra 	$L__BB1_61;
	ld.global.nc.f32 	%f115, [%rd10+-4];
$L__BB1_61:
	setp.gt.s32 	%p72, %r7, 0;
	st.shared.f32 	[%r9+128], %f115;
	add.s32 	%r19, %r5, %r29;
	setp.lt.s32 	%p73, %r19, %r26;
	and.pred  	%p74, %p73, %p72;
	add.s32 	%r79, %r18, %r25;
	mul.wide.s32 	%rd40, %r79, 4;
	add.s64 	%rd11, %rd1, %rd40;
	@%p74 bra 	$L__BB1_63;
	mov.b32 	%r80, 0;
	st.shared.u32 	[%r9+260], %r80;
	bra.uni 	$L__BB1_64;
$L__BB1_63:
	ld.global.nc.f32 	%f30, [%rd11];
	st.shared.f32 	[%r9+260], %f30;
$L__BB1_64:
	setp.lt.s32 	%p75, %r19, %r26;
	setp.gt.s32 	%p76, %r7, 1;
	and.pred  	%p77, %p75, %p76;
	@%p77 bra 	$L__BB1_66;
	mov.b32 	%r81, 0;
	st.shared.u32 	[%r9+256], %r81;
	bra.uni 	$L__BB1_67;
$L__BB1_66:
	ld.global.nc.f32 	%f31, [%rd11+-4];
	st.shared.f32 	[%r9+256], %f31;
$L__BB1_67:
	setp.ne.s32 	%p78, %r2, 27;
	setp.ne.s32 	%p79, %r4, 27;
	or.pred  	%p80, %p78, %p79;
	@%p80 bra 	$L__BB1_80;
	add.s32 	%r20, %r6, 1;
	setp.ge.s32 	%p81, %r20, %r26;
	mad.lo.s32 	%r21, %r25, %r6, %r25;
	add.s32 	%r22, %r7, 1;
	setp.ge.s32 	%p82, %r22, %r25;
	or.pred  	%p83, %p81, %p82;
	@%p83 bra 	$L__BB1_70;
	cvt.s64.s32 	%rd41, %r21;
	add.s64 	%rd42, %rd2, %rd41;
	shl.b64 	%rd43, %rd42, 2;
	add.s64 	%rd44, %rd43, %rd1;
	ld.global.nc.f32 	%f32, [%rd44+-4];
	st.shared.f32 	[%r10+132], %f32;
	bra.uni 	$L__BB1_71;
$L__BB1_70:
	mov.b32 	%r82, 0;
	st.shared.u32 	[%r10+132], %r82;
$L__BB1_71:
	cvt.u32.u64 	%r83, %rd2;
	setp.lt.s32 	%p84, %r20, %r26;
	setp.lt.s32 	%p85, %r83, %r25;
	and.pred  	%p86, %p84, %p85;
	@%p86 bra 	$L__BB1_73;
	mov.b32 	%r84, 0;
	st.shared.u32 	[%r10+136], %r84;
	bra.uni 	$L__BB1_74;
$L__BB1_73:
	add.s32 	%r86, %r83, %r21;
	mul.wide.s32 	%rd46, %r86, 4;
	add.s64 	%rd47, %rd1, %rd46;
	ld.global.nc.f32 	%f33, [%rd47];
	st.shared.f32 	[%r10+136], %f33;
$L__BB1_74:
	setp.lt.s32 	%p87, %r22, %r25;
	add.s32 	%r23, %r5, %r29;
	setp.lt.s32 	%p88, %r23, %r26;
	mul.lo.s32 	%r24, %r23, %r25;
	and.pred  	%p89, %p88, %p87;
	@%p89 bra 	$L__BB1_76;
	mov.b32 	%r87, 0;
	st.shared.u32 	[%r10+260], %r87;
	bra.uni 	$L__BB1_77;
$L__BB1_76:
	cvt.s64.s32 	%rd48, %r24;
	add.s64 	%rd49, %rd2, %rd48;
	shl.b64 	%rd50, %rd49, 2;
	add.s64 	%rd51, %rd50, %rd1;
	ld.global.nc.f32 	%f34, [%rd51+-4];
	st.shared.f32 	[%r10+260], %f34;
$L__BB1_77:
	setp.lt.s32 	%p90, %r23, %r26;
	setp.lt.s32 	%p91, %r83, %r25;
	and.pred  	%p92, %p90, %p91;
	@%p92 bra 	$L__BB1_79;
	mov.b32 	%r89, 0;
	st.shared.u32 	[%r10+264], %r89;
	bra.uni 	$L__BB1_80;
$L__BB1_79:
	add.s32 	%r91, %r83, %r24;
	mul.wide.s32 	%rd53, %r91, 4;
	add.s64 	%rd54, %rd1, %rd53;
	ld.global.nc.f32 	%f35, [%rd54];
	st.shared.f32 	[%r10+264], %f35;
$L__BB1_80:
	setp.ge.s32 	%p93, %r6, %r26;
	setp.ge.s32 	%p94, %r7, %r25;
	bar.sync 	0;
	not.pred 	%p95, %p1;
	or.pred  	%p96, %p95, %p93;
	or.pred  	%p97, %p96, %p94;
	@%p97 bra 	$L__BB1_82;
	ld.const.f32 	%f36, [F];
	ld.shared.f32 	%f37, [%r10+-264];
	fma.rn.f32 	%f38, %f36, %f37, 0f00000000;
	ld.const.f32 	%f39, [F+4];
	ld.shared.f32 	%f40, [%r10+-260];
	fma.rn.f32 	%f41, %f39, %f40, %f38;
	ld.const.f32 	%f42, [F+8];
	ld.shared.f32 	%f43, [%r10+-256];
	fma.rn.f32 	%f44, %f42, %f43, %f41;
	ld.const.f32 	%f45, [F+12];
	ld.shared.f32 	%f46, [%r10+-252];
	fma.rn.f32 	%f47, %f45, %f46, %f44;
	ld.const.f32 	%f48, [F+16];
	ld.shared.f32 	%f49, [%r10+-248];
	fma.rn.f32 	%f50, %f48, %f49, %f47;
	ld.const.f32 	%f51, [F+20];
	ld.shared.f32 	%f52, [%r10+-136];
	fma.rn.f32 	%f53, %f51, %f52, %f50;
	ld.const.f32 	%f54, [F+24];
	ld.shared.f32 	%f55, [%r10+-132];
	fma.rn.f32 	%f56, %f54, %f55, %f53;
	ld.const.f32 	%f57, [F+28];
	ld.shared.f32 	%f58, [%r10+-128];
	fma.rn.f32 	%f59, %f57, %f58, %f56;
	ld.const.f32 	%f60, [F+32];
	ld.shared.f32 	%f61, [%r10+-124];
	fma.rn.f32 	%f62, %f60, %f61, %f59;
	ld.const.f32 	%f63, [F+36];
	ld.shared.f32 	%f64, [%r10+-120];
	fma.rn.f32 	%f65, %f63, %f64, %f62;
	ld.const.f32 	%f66, [F+40];
	ld.shared.f32 	%f67, [%r10+-8];
	fma.rn.f32 	%f68, %f66, %f67, %f65;
	ld.const.f32 	%f69, [F+44];
	ld.shared.f32 	%f70, [%r10+-4];
	fma.rn.f32 	%f71, %f69, %f70, %f68;
	ld.const.f32 	%f72, [F+48];
	ld.shared.f32 	%f73, [%r10];
	fma.rn.f32 	%f74, %f72, %f73, %f71;
	ld.const.f32 	%f75, [F+52];
	ld.shared.f32 	%f76, [%r10+4];
	fma.rn.f32 	%f77, %f75, %f76, %f74;
	ld.const.f32 	%f78, [F+56];
	ld.shared.f32 	%f79, [%r10+8];
	fma.rn.f32 	%f80, %f78, %f79, %f77;
	ld.const.f32 	%f81, [F+60];
	ld.shared.f32 	%f82, [%r10+120];
	fma.rn.f32 	%f83, %f81, %f82, %f80;
	ld.const.f32 	%f84, [F+64];
	ld.shared.f32 	%f85, [%r10+124];
	fma.rn.f32 	%f86, %f84, %f85, %f83;
	ld.const.f32 	%f87, [F+68];
	ld.shared.f32 	%f88, [%r10+128];
	fma.rn.f32 	%f89, %f87, %f88, %f86;
	ld.const.f32 	%f90, [F+72];
	ld.shared.f32 	%f91, [%r10+132];
	fma.rn.f32 	%f92, %f90, %f91, %f89;
	ld.const.f32 	%f93, [F+76];
	ld.shared.f32 	%f94, [%r10+136];
	fma.rn.f32 	%f95, %f93, %f94, %f92;
	ld.const.f32 	%f96, [F+80];
	ld.shared.f32 	%f97, [%r10+248];
	fma.rn.f32 	%f98, %f96, %f97, %f95;
	ld.const.f32 	%f99, [F+84];
	ld.shared.f32 	%f100, [%r10+252];
	fma.rn.f32 	%f101, %f99, %f100, %f98;
	ld.const.f32 	%f102, [F+88];
	ld.shared.f32 	%f103, [%r10+256];
	fma.rn.f32 	%f104, %f102, %f103, %f101;
	ld.const.f32 	%f105, [F+92];
	ld.shared.f32 	%f106, [%r10+260];
	fma.rn.f32 	%f107, %f105, %f106, %f104;
	ld.const.f32 	%f108, [F+96];
	ld.shared.f32 	%f109, [%r10+264];
	fma.rn.f32 	%f110, %f108, %f109, %f107;
	cvta.to.global.u64 	%rd55, %rd12;
	add.s64 	%rd57, %rd55, %rd15;
	st.global.f32 	[%rd57+-8], %f110;
$L__BB1_82:
	ret;

}
	// .globl	_Z17convolution_var_3PKfPfii
.visible .entry _Z17convolution_var_3PKfPfii(
	.param .u64 .ptr .align 1 _Z17convolution_var_3PKfPfii_param_0,
	.param .u64 .ptr .align 1 _Z17convolution_var_3PKfPfii_param_1,
	.param .u32 _Z17convolution_var_3PKfPfii_param_2,
	.param .u32 _Z17convolution_var_3PKfPfii_param_3
)
{
	.reg .pred 	%p<46>;
	.reg .b32 	%r<118>;
	.reg .b32 	%f<83>;
	.reg .b64 	%rd<49>;
	// demoted variable
	.shared .align 4 .b8 _ZZ17convolution_var_3PKfPfiiE3N_s[4096];
	ld.param.u64 	%rd12, [_Z17convolution_var_3PKfPfii_param_0];
	ld.param.u64 	%rd11, [_Z17convolution_var_3PKfPfii_param_1];
	ld.param.u32 	%r46, [_Z17convolution_var_3PKfPfii_param_2];
	ld.param.u32 	%r47, [_Z17convolution_var_3PKfPfii_param_3];
	cvta.to.global.u64 	%rd1, %rd12;
	mov.u32 	%r48, %ctaid.x;
	mov.u32 	%r49, %ctaid.y;
	mov.u32 	%r1, %tid.x;
	mov.u32 	%r2, %tid.y;
	mad.lo.s32 	%r3, %r49, 28, -2;
	mul.lo.s32 	%r4, %r48, 28;
	add.s32 	%r5, %r4, -2;
	setp.gt.u32 	%p5, %r2, 31;
	@%p5 bra 	$L__BB2_31;
	mov.u32 	%r6, %ntid.x;
	mov.u32 	%r7, %ntid.y;
	add.s32 	%r8, %r1, %r6;
	max.u32 	%r50, %r8, 32;
	setp.lt.u32 	%p6, %r8, 32;
	selp.u32 	%r51, 1, 0, %p6;
	add.s32 	%r52, %r8, %r51;
	sub.s32 	%r53, %r50, %r52;
	div.u32 	%r54, %r53, %r6;
	add.s32 	%r9, %r54, %r51;
	and.b32  	%r10, %r9, 3;
	add.s32 	%r55, %r5, %r1;
	setp.gt.s32 	%p7, %r55, -1;
	setp.lt.s32 	%p8, %r55, %r46;
	and.pred  	%p1, %p7, %p8;
	add.s32 	%r56, %r55, %r6;
	setp.gt.s32 	%p9, %r56, -1;
	setp.lt.s32 	%p10, %r56, %r46;
	and.pred  	%p2, %p9, %p10;
	add.s32 	%r11, %r8, %r6;
	add.s32 	%r57, %r56, %r6;
	setp.gt.s32 	%p11, %r57, -1;
	setp.lt.s32 	%p12, %r57, %r46;
	and.pred  	%p3, %p11, %p12;
	add.s32 	%r12, %r11, %r6;
	cvt.s64.s32 	%rd2, %r4;
	mul.wide.u32 	%rd3, %r6, 16;
	shl.b32 	%r13, %r6, 3;
	shl.b32 	%r14, %r6, 1;
	mul.lo.s32 	%r15, %r6, 12;
	mul.lo.s32 	%r16, %r6, 3;
	shl.b32 	%r17, %r6, 2;
	add.s64 	%rd4, %rd1, -8;
	mov.u32 	%r109, %r2;
$L__BB2_2:
	setp.gt.u32 	%p13, %r1, 31;
	@%p13 bra 	$L__BB2_30;
	setp.eq.s32 	%p14, %r10, 3;
	add.s32 	%r58, %r3, %r109;
	setp.gt.s32 	%p15, %r58, -1;
	setp.lt.s32 	%p16, %r58, %r47;
	and.pred  	%p4, %p15, %p16;
	mul.lo.s32 	%r19, %r58, %r46;
	mov.u32 	%r110, %r1;
	@%p14 bra 	$L__BB2_15;
	shl.b32 	%r59, %r109, 7;
	mov.u32 	%r60, _ZZ17convolution_var_3PKfPfiiE3N_s;
	add.s32 	%r20, %r60, %r59;
	and.pred  	%p17, %p1, %p4;
	@%p17 bra 	$L__BB2_6;
	shl.b32 	%r61, %r1, 2;
	add.s32 	%r62, %r20, %r61;
	mov.b32 	%r63, 0;
	st.shared.u32 	[%r62], %r63;
	bra.uni 	$L__BB2_7;
$L__BB2_6:
	cvt.s64.s32 	%rd13, %r19;
	cvt.u64.u32 	%rd14, %r1;
	add.s64 	%rd15, %rd2, %rd14;
	add.s64 	%rd16, %rd15, %rd13;
	shl.b64 	%rd17, %rd16, 2;
	add.s64 	%rd18, %rd1, %rd17;
	ld.global.nc.f32 	%f2, [%rd18+-8];
	shl.b32 	%r64, %r1, 2;
	add.s32 	%r65, %r20, %r64;
	st.shared.f32 	[%r65], %f2;
$L__BB2_7:
	setp.eq.s32 	%p18, %r10, 0;
	mov.u32 	%r110, %r8;
	@%p18 bra 	$L__BB2_15;
	and.pred  	%p19, %p2, %p4;
	@%p19 bra 	$L__BB2_10;
	shl.b32 	%r66, %r8, 2;
	add.s32 	%r67, %r20, %r66;
	mov.b32 	%r68, 0;
	st.shared.u32 	[%r67], %r68;
	bra.uni 	$L__BB2_11;
$L__BB2_10:
	cvt.s64.s32 	%rd19, %r19;
	cvt.u64.u32 	%rd20, %r8;
	add.s64 	%rd21, %rd2, %rd20;
	add.s64 	%rd22, %rd21, %rd19;
	shl.b64 	%rd23, %rd22, 2;
	add.s64 	%rd24, %rd1, %rd23;
	ld.global.nc.f32 	%f3, [%rd24+-8];
	shl.b32 	%r69, %r8, 2;
	add.s32 	%r70, %r20, %r69;
	st.shared.f32 	[%r70], %f3;
$L__BB2_11:
	setp.eq.s32 	%p20, %r10, 1;
	mov.u32 	%r110, %r11;
	@%p20 bra 	$L__BB2_15;
	and.pred  	%p21, %p3, %p4;
	@%p21 bra 	$L__BB2_14;
	shl.b32 	%r71, %r11, 2;
	add.s32 	%r72, %r20, %r71;
	mov.b32 	%r73, 0;
	st.shared.u32 	[%r72], %r73;
	mov.u32 	%r110, %r12;
	bra.uni 	$L__BB2_15;
$L__BB2_14:
	cvt.s64.s32 	%rd25, %r19;
	cvt.u64.u32 	%rd26, %r11;
	add.s64 	%rd27, %rd2, %rd26;
	add.s64 	%rd28, %rd27, %rd25;
	shl.b64 	%rd29, %rd28, 2;
	add.s64 	%rd30, %rd1, %rd29;
	ld.global.nc.f32 	%f4, [%rd30+-8];
	shl.b32 	%r74, %r11, 2;
	add.s32 	%r75, %r20, %r74;
	st.shared.f32 	[%r75], %f4;
	mov.u32 	%r110, %r12;
$L__BB2_15:
	setp.lt.u32 	%p22, %r9, 3;
	@%p22 bra 	$L__BB2_30;
	cvt.s64.s32 	%rd31, %r19;
	add.s64 	%rd32, %rd2, %rd31;
	cvt.u64.u32 	%rd33, %r110;
	add.s64 	%rd34, %rd32, %rd33;
	shl.b64 	%rd5, %rd34, 2;
	shl.b32 	%r76, %r109, 7;
	shl.b32 	%r77, %r110, 2;
	add.s32 	%r78, %r76, %r77;
	mov.u32 	%r79, _ZZ17convolution_var_3PKfPfiiE3N_s;
	add.s32 	%r117, %r79, %r78;
	add.s32 	%r80, %r14, %r110;
	cvt.u64.u32 	%rd35, %r80;
	add.s64 	%rd36, %rd32, %rd35;
	shl.b64 	%rd6, %rd36, 2;
	add.s32 	%r81, %r16, %r110;
	cvt.u64.u32 	%rd37, %r81;
	add.s64 	%rd38, %rd32, %rd37;
	shl.b64 	%rd7, %rd38, 2;
	add.s32 	%r116, %r110, -2;
	add.s32 	%r82, %r6, %r110;
	cvt.u64.u32 	%rd39, %r82;
	add.s64 	%rd40, %rd32, %rd39;
	shl.b64 	%rd8, %rd40, 2;
	shl.b32 	%r83, %r82, 2;
	add.s32 	%r84, %r76, %r83;
	add.s32 	%r115, %r79, %r84;
	add.s32 	%r114, %r82, %r4;
	add.s32 	%r111, %r4, %r110;
	add.s32 	%r113, %r111, %r14;
	add.s32 	%r112, %r111, %r16;
	mov.u64 	%rd48, %rd4;
$L__BB2_17:
	add.s32 	%r85, %r111, -2;
	setp.gt.s32 	%p23, %r85, -1;
	setp.lt.s32 	%p24, %r85, %r46;
	and.pred  	%p25, %p23, %p24;
	and.pred  	%p26, %p25, %p4;
	not.pred 	%p27, %p26;
	@%p27 bra 	$L__BB2_19;
	add.s64 	%rd41, %rd48, %rd5;
	ld.global.nc.f32 	%f5, [%rd41];
	st.shared.f32 	[%r117], %f5;
	bra.uni 	$L__BB2_20;
$L__BB2_19:
	mov.b32 	%r86, 0;
	st.shared.u32 	[%r117], %r86;
$L__BB2_20:
	add.s32 	%r87, %r114, -2;
	setp.gt.s32 	%p28, %r87, -1;
	setp.lt.s32 	%p29, %r87, %r46;
	and.pred  	%p30, %p28, %p29;
	and.pred  	%p31, %p30, %p4;
	@%p31 bra 	$L__BB2_22;
	mov.b32 	%r88, 0;
	st.shared.u32 	[%r115], %r88;
	bra.uni 	$L__BB2_23;
$L__BB2_22:
	add.s64 	%rd42, %rd48, %rd8;
	ld.global.nc.f32 	%f6, [%rd42];
	st.shared.f32 	[%r115], %f6;
$L__BB2_23:
	add.s32 	%r89, %r113, -2;
	setp.gt.s32 	%p32, %r89, -1;
	setp.lt.s32 	%p33, %r89, %r46;
	and.pred  	%p34, %p32, %p33;
	and.pred  	%p35, %p34, %p4;
	@%p35 bra 	$L__BB2_25;
	add.s32 	%r90, %r117, %r13;
	mov.b32 	%r91, 0;
	st.shared.u32 	[%r90], %r91;
	bra.uni 	$L__BB2_26;
$L__BB2_25:
	add.s64 	%rd43, %rd48, %rd6;
	ld.global.nc.f32 	%f7, [%rd43];
	add.s32 	%r92, %r117, %r13;
	st.shared.f32 	[%r92], %f7;
$L__BB2_26:
	add.s32 	%r93, %r112, -2;
	setp.gt.s32 	%p36, %r93, -1;
	setp.lt.s32 	%p37, %r93, %r46;
	and.pred  	%p38, %p36, %p37;
	and.pred  	%p39, %p38, %p4;
	@%p39 bra 	$L__BB2_28;
	add.s32 	%r94, %r117, %r15;
	mov.b32 	%r95, 0;
	st.shared.u32 	[%r94], %r95;
	bra.uni 	$L__BB2_29;
$L__BB2_28:
	add.s64 	%rd44, %rd48, %rd7;
	ld.global.nc.f32 	%f8, [%rd44];
	add.s32 	%r96, %r117, %r15;
	st.shared.f32 	[%r96], %f8;
$L__BB2_29:
	add.s64 	%rd48, %rd48, %rd3;
	shl.b32 	%r97, %r6, 4;
	add.s32 	%r117, %r117, %r97;
	add.s32 	%r116, %r116, %r17;
	add.s32 	%r98, %r116, 2;
	add.s32 	%r115, %r115, %r97;
	add.s32 	%r114, %r114, %r17;
	add.s32 	%r113, %r113, %r17;
	add.s32 	%r112, %r112, %r17;
	add.s32 	%r111, %r111, %r17;
	setp.lt.u32 	%p40, %r98, 32;
	@%p40 bra 	$L__BB2_17;
$L__BB2_30:
	add.s32 	%r109, %r109, %r7;
	setp.lt.u32 	%p41, %r109, 32;
	@%p41 bra 	$L__BB2_2;
$L__BB2_31:
	bar.sync 	0;
	add.s32 	%r99, %r1, -2;
	add.s32 	%r101, %r2, -2;
	max.u32 	%r102, %r99, %r101;
	setp.gt.u32 	%p42, %r102, 27;
	@%p42 bra 	$L__BB2_34;
	shl.b32 	%r103, %r2, 7;
	mov.u32 	%r104, _ZZ17convolution_var_3PKfPfiiE3N_s;
	add.s32 	%r105, %r104, %r103;
	shl.b32 	%r106, %r1, 2;
	add.s32 	%r107, %r105, %r106;
	ld.const.f32 	%f9, [F];
	ld.shared.f32 	%f10, [%r107+-264];
	fma.rn.f32 	%f11, %f9, %f10, 0f00000000;
	ld.const.f32 	%f12, [F+4];
	ld.shared.f32 	%f13, [%r107+-260];
	fma.rn.f32 	%f14, %f12, %f13, %f11;
	ld.const.f32 	%f15, [F+8];
	ld.shared.f32 	%f16, [%r107+-256];
	fma.rn.f32 	%f17, %f15, %f16, %f14;
	ld.const.f32 	%f18, [F+12];
	ld.shared.f32 	%f19, [%r107+-252];
	fma.rn.f32 	%f20, %f18, %f19, %f17;
	ld.const.f32 	%f21, [F+16];
	ld.shared.f32 	%f22, [%r107+-248];
	fma.rn.f32 	%f23, %f21, %f22, %f20;
	ld.const.f32 	%f24, [F+20];
	ld.shared.f32 	%f25, [%r107+-136];
	fma.rn.f32 	%f26, %f24, %f25, %f23;
	ld.const.f32 	%f27, [F+24];
	ld.shared.f32 	%f28, [%r107+-132];
	fma.rn.f32 	%f29, %f27, %f28, %f26;
	ld.const.f32 	%f30, [F+28];
	ld.shared.f32 	%f31, [%r107+-128];
	fma.rn.f32 	%f32, %f30, %f31, %f29;
	ld.const.f32 	%f33, [F+32];
	ld.shared.f32 	%f34, [%r107+-124];
	fma.rn.f32 	%f35, %f33, %f34, %f32;
	ld.const.f32 	%f36, [F+36];
	ld.shared.f32 	%f37, [%r107+-120];
	fma.rn.f32 	%f38, %f36, %f37, %f35;
	ld.const.f32 	%f39, [F+40];
	ld.shared.f32 	%f40, [%r107+-8];
	fma.rn.f32 	%f41, %f39, %f40, %f38;
	ld.const.f32 	%f42, [F+44];
	ld.shared.f32 	%f43, [%r107+-4];
	fma.rn.f32 	%f44, %f42, %f43, %f41;
	ld.const.f32 	%f45, [F+48];
	ld.shared.f32 	%f46, [%r107];
	fma.rn.f32 	%f47, %f45, %f46, %f44;
	ld.const.f32 	%f48, [F+52];
	ld.shared.f32 	%f49, [%r107+4];
	fma.rn.f32 	%f50, %f48, %f49, %f47;
	ld.const.f32 	%f51, [F+56];
	ld.shared.f32 	%f52, [%r107+8];
	fma.rn.f32 	%f53, %f51, %f52, %f50;
	ld.const.f32 	%f54, [F+60];
	ld.shared.f32 	%f55, [%r107+120];
	fma.rn.f32 	%f56, %f54, %f55, %f53;
	ld.const.f32 	%f57, [F+64];
	ld.shared.f32 	%f58, [%r107+124];
	fma.rn.f32 	%f59, %f57, %f58, %f56;
	ld.const.f32 	%f60, [F+68];
	ld.shared.f32 	%f61, [%r107+128];
	fma.rn.f32 	%f62, %f60, %f61, %f59;
	ld.const.f32 	%f63, [F+72];
	ld.shared.f32 	%f64, [%r107+132];
	fma.rn.f32 	%f65, %f63, %f64, %f62;
	ld.const.f32 	%f66, [F+76];
	ld.shared.f32 	%f67, [%r107+136];
	fma.rn.f32 	%f68, %f66, %f67, %f65;
	ld.const.f32 	%f69, [F+80];
	ld.shared.f32 	%f70, [%r107+248];
	fma.rn.f32 	%f71, %f69, %f70, %f68;
	ld.const.f32 	%f72, [F+84];
	ld.shared.f32 	%f73, [%r107+252];
	fma.rn.f32 	%f74, %f72, %f73, %f71;
	ld.const.f32 	%f75, [F+88];
	ld.shared.f32 	%f76, [%r107+256];
	fma.rn.f32 	%f77, %f75, %f76, %f74;
	ld.const.f32 	%f78, [F+92];
	ld.shared.f32 	%f79, [%r107+260];
	fma.rn.f32 	%f80, %f78, %f79, %f77;
	ld.const.f32 	%f81, [F+96];
	ld.shared.f32 	%f82, [%r107+264];
	fma.rn.f32 	%f1, %f81, %f82, %f80;
	add.s32 	%r44, %r5, %r1;
	add.s32 	%r45, %r3, %r2;
	setp.ge.s32 	%p43, %r45, %r47;
	setp.ge.s32 	%p44, %r44, %r46;
	or.pred  	%p45, %p44, %p43;
	@%p45 bra 	$L__BB2_34;
	mad.lo.s32 	%r108, %r46, %r45, %r44;
	cvta.to.global.u64 	%rd45, %rd11;
	mul.wide.s32 	%rd46, %r108, 4;
	add.s64 	%rd47, %rd45, %rd46;
	st.global.f32 	[%rd47], %f1;
$L__BB2_34:
	ret;

}


// ===== COMPILED SASS (sm_100) =====

	.target	sm_100

	.elftype	@"ET_EXEC"


//--------------------- .note.nv.tkinfo           --------------------------
	.section	.note.nv.tkinfo,"",@"SHT_NOTE"
	.sectionflags	@"SHF_NOTE_NV_TKINFO"
	.tkinfo
        /*0018*/ 	.word	0x00000002
        /*0030*/ 	.string	""
        /*0030*/ 	.string	"ptxas"
        /*0030*/ 	.string	"Cuda compilation tools, release 13.0, V13.0.88"
        /*0030*/ 	.string	"Build cuda_13.0.r13.0/compiler.36424714_0"
        /*0030*/ 	.string	"-arch sm_100 -m 64 "



//--------------------- .note.nv.cuinfo           --------------------------
	.section	.note.nv.cuinfo,"",@"SHT_NOTE"
	.sectionflags	@"SHF_NOTE_NV_CUINFO"
        /*0018*/ 	.short	0x0002
        /*001a*/ 	.short	0x0064
        /*001c*/ 	.short	0x0082
	.zero		2


//--------------------- .nv.info                  --------------------------
	.section	.nv.info,"",@"SHT_CUDA_INFO"
	.align	4


	//----- nvinfo : EIATTR_REGCOUNT
	.align		4
        /*0000*/ 	.byte	0x04, 0x2f
        /*0002*/ 	.short	(.L_2 - .L_1)
	.align		4
.L_1:
        /*0004*/ 	.word	index@(_Z17convolution_var_1PKfPfii)
        /*0008*/ 	.word	0x00000018


	//----- nvinfo : EIATTR_FRAME_SIZE
	.align		4
.L_2:
        /*000c*/ 	.byte	0x04, 0x11
        /*000e*/ 	.short	(.L_4 - .L_3)
	.align		4
.L_3:
        /*0010*/ 	.word	index@(_Z17convolution_var_1PKfPfii)
        /*0014*/ 	.word	0x00000000


	//----- nvinfo : EIATTR_REGCOUNT
	.align		4
.L_4:
        /*0018*/ 	.byte	0x04, 0x2f
        /*001a*/ 	.short	(.L_6 - .L_5)
	.align		4
.L_5:
        /*001c*/ 	.word	index@(_Z17convolution_var_2PKfPfii)
        /*0020*/ 	.word	0x0000001c


	//----- nvinfo : EIATTR_FRAME_SIZE
	.align		4
.L_6:
        /*0024*/ 	.byte	0x04, 0x11
        /*0026*/ 	.short	(.L_8 - .L_7)
	.align		4
.L_7:
        /*0028*/ 	.word	index@(_Z17convolution_var_2PKfPfii)
        /*002c*/ 	.word	0x00000000


	//----- nvinfo : EIATTR_REGCOUNT
	.align		4
.L_8:
        /*0030*/ 	.byte	0x04, 0x2f
        /*0032*/ 	.short	(.L_10 - .L_9)
	.align		4
.L_9:
        /*0034*/ 	.word	index@(_Z17convolution_var_3PKfPfii)
        /*0038*/ 	.word	0x00000020


	//----- nvinfo : EIATTR_FRAME_SIZE
	.align		4
.L_10:
        /*003c*/ 	.byte	0x04, 0x11
        /*003e*/ 	.short	(.L_12 - .L_11)
	.align		4
.L_11:
        /*0040*/ 	.word	index@(_Z17convolution_var_3PKfPfii)
        /*0044*/ 	.word	0x00000000


	//----- nvinfo : EIATTR_MIN_STACK_SIZE
	.align		4
.L_12:
        /*0048*/ 	.byte	0x04, 0x12
        /*004a*/ 	.short	(.L_14 - .L_13)
	.align		4
.L_13:
        /*004c*/ 	.word	index@(_Z17convolution_var_3PKfPfii)
        /*0050*/ 	.word	0x00000000


	//----- nvinfo : EIATTR_MIN_STACK_SIZE
	.align		4
.L_14:
        /*0054*/ 	.byte	0x04, 0x12
        /*0056*/ 	.short	(.L_16 - .L_15)
	.align		4
.L_15:
        /*0058*/ 	.word	index@(_Z17convolution_var_2PKfPfii)
        /*005c*/ 	.word	0x00000000


	//----- nvinfo : EIATTR_MIN_STACK_SIZE
	.align		4
.L_16:
        /*0060*/ 	.byte	0x04, 0x12
        /*0062*/ 	.short	(.L_18 - .L_17)
	.align		4
.L_17:
        /*0064*/ 	.word	index@(_Z17convolution_var_1PKfPfii)
        /*0068*/ 	.word	0x00000000
.L_18:


//--------------------- .nv.compat                --------------------------
	.section	.nv.compat,"",@"SHT_CUDA_COMPAT_INFO"
	.align	4
        /*0000*/ 	.byte	0x02, 0x09, 0x00, 0x00, 0x02, 0x02, 0x01, 0x00, 0x02, 0x05, 0x05, 0x00, 0x03, 0x07, 0x01, 0x01
        /*0010*/ 	.byte	0x02, 0x03, 0x00, 0x00, 0x02, 0x06, 0x01, 0x00, 0x04, 0x0b, 0x08, 0x00, 0x09, 0x00, 0x00, 0x00
        /*0020*/ 	.byte	0x00, 0x00, 0x00, 0x00


//--------------------- .nv.info._Z17convolution_var_3PKfPfii --------------------------
	.section	.nv.info._Z17convolution_var_3PKfPfii,"",@"SHT_CUDA_INFO"
	.sectionflags	@""
	.align	4


	//----- nvinfo : EIATTR_CUDA_API_VERSION
	.align		4
        /*0000*/ 	.byte	0x04, 0x37
        /*0002*/ 	.short	(.L_20 - .L_19)
.L_19:
        /*0004*/ 	.word	0x00000082


	//----- nvinfo : EIATTR_KPARAM_INFO
	.align		4
.L_20:
        /*0008*/ 	.byte	0x04, 0x17
        /*000a*/ 	.short	(.L_22 - .L_21)
.L_21:
        /*000c*/ 	.word	0x00000000
        /*0010*/ 	.short	0x0003
        /*0012*/ 	.short	0x0014
        /*0014*/ 	.byte	0x00, 0xf0, 0x11, 0x00


	//----- nvinfo : EIATTR_KPARAM_INFO
	.align		4
.L_22:
        /*0018*/ 	.byte	0x04, 0x17
        /*001a*/ 	.short	(.L_24 - .L_23)
.L_23:
        /*001c*/ 	.word	0x00000000
        /*0020*/ 	.short	0x0002
        /*0022*/ 	.short	0x0010
        /*0024*/ 	.byte	0x00, 0xf0, 0x11, 0x00


	//----- nvinfo : EIATTR_KPARAM_INFO
	.align		4
.L_24:
        /*0028*/ 	.byte	0x04, 0x17
        /*002a*/ 	.short	(.L_26 - .L_25)
.L_25:
        /*002c*/ 	.word	0x00000000
        /*0030*/ 	.short	0x0001
        /*0032*/ 	.short	0x0008
        /*0034*/ 	.byte	0x00, 0xf5, 0x21, 0x00


	//----- nvinfo : EIATTR_KPARAM_INFO
	.align		4
.L_26:
        /*0038*/ 	.byte	0x04, 0x17
        /*003a*/ 	.short	(.L_28 - .L_27)
.L_27:
        /*003c*/ 	.word	0x00000000
        /*0040*/ 	.short	0x0000
        /*0042*/ 	.short	0x0000
        /*0044*/ 	.byte	0x00, 0xf5, 0x21, 0x00


	//----- nvinfo : EIATTR_SPARSE_MMA_MASK
	.align		4
.L_28:
        /*0048*/ 	.byte	0x03, 0x50
        /*004a*/ 	.short	0x0000


	//----- nvinfo : EIATTR_MAXREG_COUNT
	.align		4
        /*004c*/ 	.byte	0x03, 0x1b
        /*004e*/ 	.short	0x00ff


	//----- nvinfo : EIATTR_NUM_BARRIERS
	.align		4
        /*0050*/ 	.byte	0x02, 0x4c
        /*0052*/ 	.byte	0x01
	.zero		1


	//----- nvinfo : EIATTR_MERCURY_ISA_VERSION
	.align		4
        /*0054*/ 	.byte	0x03, 0x5f
        /*0056*/ 	.short	0x0101


	//----- nvinfo : EIATTR_VRC_CTA_INIT_COUNT
	.align		4
        /*0058*/ 	.byte	0x02, 0x4a
	.zero		1
	.zero		1


	//----- nvinfo : EIATTR_EXIT_INSTR_OFFSETS
	.align		4
        /*005c*/ 	.byte	0x04, 0x1c
        /*005e*/ 	.short	(.L_30 - .L_29)


	//   ....[0]....
.L_29:
        /*0060*/ 	.word	0x00000df0


	//   ....[1]....
        /*0064*/ 	.word	0x00001230


	//   ....[2]....
        /*0068*/ 	.word	0x00001280


	//----- nvinfo : EIATTR_CRS_STACK_SIZE
	.align		4
.L_30:
        /*006c*/ 	.byte	0x04, 0x1e
        /*006e*/ 	.short	(.L_32 - .L_31)
.L_31:
        /*0070*/ 	.word	0x00000000


	//----- nvinfo : EIATTR_CBANK_PARAM_SIZE
	.align		4
.L_32:
        /*0074*/ 	.byte	0x03, 0x19
        /*0076*/ 	.short	0x0018


	//----- nvinfo : EIATTR_PARAM_CBANK
	.align		4
        /*0078*/ 	.byte	0x04, 0x0a
        /*007a*/ 	.short	(.L_34 - .L_33)
	.align		4
.L_33:
        /*007c*/ 	.word	index@(.nv.constant0._Z17convolution_var_3PKfPfii)
        /*0080*/ 	.short	0x0380
        /*0082*/ 	.short	0x0018


	//----- nvinfo : EIATTR_SW_WAR
	.align		4
.L_34:
        /*0084*/ 	.byte	0x04, 0x36
        /*0086*/ 	.short	(.L_36 - .L_35)
.L_35:
        /*0088*/ 	.word	0x00000008
.L_36:


//--------------------- .nv.info._Z17convolution_var_2PKfPfii --------------------------
	.section	.nv.info._Z17convolution_var_2PKfPfii,"",@"SHT_CUDA_INFO"
	.sectionflags	@""
	.align	4


	//----- nvinfo : EIATTR_CUDA_API_VERSION
	.align		4
        /*0000*/ 	.byte	0x04, 0x37
        /*0002*/ 	.short	(.L_38 - .L_37)
.L_37:
        /*0004*/ 	.word	0x00000082


	//----- nvinfo : EIATTR_KPARAM_INFO
	.align		4
.L_38:
        /*0008*/ 	.byte	0x04, 0x17
        /*000a*/ 	.short	(.L_40 - .L_39)
.L_39:
        /*000c*/ 	.word	0x00000000
        /*0010*/ 	.short	0x0003
        /*0012*/ 	.short	0x0014
        /*0014*/ 	.byte	0x00, 0xf0, 0x11, 0x00


	//----- nvinfo : EIATTR_KPARAM_INFO
	.align		4
.L_40:
        /*0018*/ 	.byte	0x04, 0x17
        /*001a*/ 	.short	(.L_42 - .L_41)
.L_41:
        /*001c*/ 	.word	0x00000000
        /*0020*/ 	.short	0x0002
        /*0022*/ 	.short	0x0010
        /*0024*/ 	.byte	0x00, 0xf0, 0x11, 0x00


	//----- nvinfo : EIATTR_KPARAM_INFO
	.align		4
.L_42:
        /*0028*/ 	.byte	0x04, 0x17
        /*002a*/ 	.short	(.L_44 - .L_43)
.L_43:
        /*002c*/ 	.word	0x00000000
        /*0030*/ 	.short	0x0001
        /*0032*/ 	.short	0x0008
        /*0034*/ 	.byte	0x00, 0xf5, 0x21, 0x00


	//----- nvinfo : EIATTR_KPARAM_INFO
	.align		4
.L_44:
        /*0038*/ 	.byte	0x04, 0x17
        /*003a*/ 	.short	(.L_46 - .L_45)
.L_45:
        /*003c*/ 	.word	0x00000000
        /*0040*/ 	.short	0x0000
        /*0042*/ 	.short	0x0000
        /*0044*/ 	.byte	0x00, 0xf5, 0x21, 0x00


	//----- nvinfo : EIATTR_SPARSE_MMA_MASK
	.align		4
.L_46:
        /*0048*/ 	.byte	0x03, 0x50
        /*004a*/ 	.short	0x0000


	//----- nvinfo : EIATTR_MAXREG_COUNT
	.align		4
        /*004c*/ 	.byte	0x03, 0x1b
        /*004e*/ 	.short	0x00ff


	//----- nvinfo : EIATTR_NUM_BARRIERS
	.align		4
        /*0050*/ 	.byte	0x02, 0x4c
        /*0052*/ 	.byte	0x01
	.zero		1


	//----- nvinfo : EIATTR_MERCURY_ISA_VERSION
	.align		4
        /*0054*/ 	.byte	0x03, 0x5f
        /*0056*/ 	.short	0x0101


	//----- nvinfo : EIATTR_VRC_CTA_INIT_COUNT
	.align		4
        /*0058*/ 	.byte	0x02, 0x4a
	.zero		1
	.zero		1


	//----- nvinfo : EIATTR_EXIT_INSTR_OFFSETS
	.align		4
        /*005c*/ 	.byte	0x04, 0x1c
        /*005e*/ 	.short	(.L_48 - .L_47)


	//   ....[0]....
.L_47:
        /*0060*/ 	.word	0x000010f0


	//   ....[1]....
        /*0064*/ 	.word	0x000014d0


	//----- nvinfo : EIATTR_CRS_STACK_SIZE
	.align		4
.L_48:
        /*0068*/ 	.byte	0x04, 0x1e
        /*006a*/ 	.short	(.L_50 - .L_49)
.L_49:
        /*006c*/ 	.word	0x00000000


	//----- nvinfo : EIATTR_CBANK_PARAM_SIZE
	.align		4
.L_50:
        /*0070*/ 	.byte	0x03, 0x19
        /*0072*/ 	.short	0x0018


	//----- nvinfo : EIATTR_PARAM_CBANK
	.align		4
        /*0074*/ 	.byte	0x04, 0x0a
        /*0076*/ 	.short	(.L_52 - .L_51)
	.align		4
.L_51:
        /*0078*/ 	.word	index@(.nv.constant0._Z17convolution_var_2PKfPfii)
        /*007c*/ 	.short	0x0380
        /*007e*/ 	.short	0x0018


	//----- nvinfo : EIATTR_SW_WAR
	.align		4
.L_52:
        /*0080*/ 	.byte	0x04, 0x36
        /*0082*/ 	.short	(.L_54 - .L_53)
.L_53:
        /*0084*/ 	.word	0x00000008
.L_54:


//--------------------- .nv.info._Z17convolution_var_1PKfPfii --------------------------
	.section	.nv.info._Z17convolution_var_1PKfPfii,"",@"SHT_CUDA_INFO"
	.sectionflags	@""
	.align	4


	//----- nvinfo : EIATTR_CUDA_API_VERSION
	.align		4
        /*0000*/ 	.byte	0x04, 0x37
        /*0002*/ 	.short	(.L_56 - .L_55)
.L_55:
        /*0004*/ 	.word	0x00000082


	//----- nvinfo : EIATTR_KPARAM_INFO
	.align		4
.L_56:
        /*0008*/ 	.byte	0x04, 0x17
        /*000a*/ 	.short	(.L_58 - .L_57)
.L_57:
        /*000c*/ 	.word	0x00000000
        /*0010*/ 	.short	0x0003
        /*0012*/ 	.short	0x0014
        /*0014*/ 	.byte	0x00, 0xf0, 0x11, 0x00


	//----- nvinfo : EIATTR_KPARAM_INFO
	.align		4
.L_58:
        /*0018*/ 	.byte	0x04, 0x17
        /*001a*/ 	.short	(.L_60 - .L_59)
.L_59:
        /*001c*/ 	.word	0x00000000
        /*0020*/ 	.short	0x0002
        /*0022*/ 	.short	0x0010
        /*0024*/ 	.byte	0x00, 0xf0, 0x11, 0x00


	//----- nvinfo : EIATTR_KPARAM_INFO
	.align		4
.L_60:
        /*0028*/ 	.byte	0x04, 0x17
        /*002a*/ 	.short	(.L_62 - .L_61)
.L_61:
        /*002c*/ 	.word	0x00000000
        /*0030*/ 	.short	0x0001
        /*0032*/ 	.short	0x0008
        /*0034*/ 	.byte	0x00, 0xf5, 0x21, 0x00


	//----- nvinfo : EIATTR_KPARAM_INFO
	.align		4
.L_62:
        /*0038*/ 	.byte	0x04, 0x17
        /*003a*/ 	.short	(.L_64 - .L_63)
.L_63:
        /*003c*/ 	.word	0x00000000
        /*0040*/ 	.short	0x0000
        /*0042*/ 	.short	0x0000
        /*0044*/ 	.byte	0x00, 0xf5, 0x21, 0x00


	//----- nvinfo : EIATTR_SPARSE_MMA_MASK
	.align		4
.L_64:
        /*0048*/ 	.byte	0x03, 0x50
        /*004a*/ 	.short	0x0000


	//----- nvinfo : EIATTR_MAXREG_COUNT
	.align		4
        /*004c*/ 	.byte	0x03, 0x1b
        /*004e*/ 	.short	0x00ff


	//----- nvinfo : EIATTR_NUM_BARRIERS
	.align		4
        /*0050*/ 	.byte	0x02, 0x4c
        /*0052*/ 	.byte	0x01
	.zero		1


	//----- nvinfo : EIATTR_MERCURY_ISA_VERSION
	.align		4
        /*0054*/ 	.byte	0x03, 0x5f
        /*0056*/ 	.short	0x0101


	//----- nvinfo : EIATTR_VRC_CTA_INIT_COUNT
	.align		4
        /*0058*/ 	.byte	0x02, 0x4a
	.zero		1
	.zero		1


	//----- nvinfo : EIATTR_EXIT_INSTR_OFFSETS
	.align		4
        /*005c*/ 	.byte	0x04, 0x1c
        /*005e*/ 	.short	(.L_66 - .L_65)


	//   ....[0]....
.L_65:
        /*0060*/ 	.word	0x000001d0


	//   ....[1]....
        /*0064*/ 	.word	0x000001f0


	//   ....[2]....
        /*0068*/ 	.word	0x000005d0


	//----- nvinfo : EIATTR_CBANK_PARAM_SIZE
	.align		4
.L_66:
        /*006c*/ 	.byte	0x03, 0x19
        /*006e*/ 	.short	0x0018


	//----- nvinfo : EIATTR_PARAM_CBANK
	.align		4
        /*0070*/ 	.byte	0x04, 0x0a
        /*0072*/ 	.short	(.L_68 - .L_67)
	.align		4
.L_67:
        /*0074*/ 	.word	index@(.nv.constant0._Z17convolution_var_1PKfPfii)
        /*0078*/ 	.short	0x0380
        /*007a*/ 	.short	0x0018


	//----- nvinfo : EIATTR_SW_WAR
	.align		4
.L_68:
        /*007c*/ 	.byte	0x04, 0x36
        /*007e*/ 	.short	(.L_70 - .L_69)
.L_69:
        /*0080*/ 	.word	0x00000008
.L_70:


//--------------------- .nv.callgraph             --------------------------
	.section	.nv.callgraph,"",@"SHT_CUDA_CALLGRAPH"
	.align	4
	.sectionentsize	8
	.align		4
        /*0000*/ 	.word	0x00000000
	.align		4
        /*0004*/ 	.word	0xffffffff
	.align		4
        /*0008*/ 	.word	0x00000000
	.align		4
        /*000c*/ 	.word	0xfffffffe
	.align		4
        /*0010*/ 	.word	0x00000000
	.align		4
        /*0014*/ 	.word	0xfffffffd
	.align		4
        /*0018*/ 	.word	0x00000000
	.align		4
        /*001c*/ 	.word	0xfffffffc


//--------------------- .nv.constant3             --------------------------
	.section	.nv.constant3,"a",@progbits
	.align	4
.nv.constant3:
	.type		F,@object
	.size		F,(.L_0 - F)
F:
	.zero		100
.L_0:


//--------------------- .text._Z17convolution_var_3PKfPfii --------------------------
	.section	.text._Z17convolution_var_3PKfPfii,"ax",@progbits
	.align	128
        .global         _Z17convolution_var_3PKfPfii
        .type           _Z17convolution_var_3PKfPfii,@function
        .size           _Z17convolution_var_3PKfPfii,(.L_x_32 - _Z17convolution_var_3PKfPfii)
        .other          _Z17convolution_var_3PKfPfii,@"STO_CUDA_ENTRY STV_DEFAULT"
_Z17convolution_var_3PKfPfii:
.text._Z17convolution_var_3PKfPfii:
[----:B------:R-:W-:Y:S01]  /*0000*/  LDC R1, c[0x0][0x37c] ;  /* 0x0000df00ff017b82 */ /* 0x000fe20000000800 */
[----:B------:R-:W0:Y:S07]  /*0010*/  S2R R7, SR_TID.Y ;  /* 0x0000000000077919 */ /* 0x000e2e0000002200 */
[----:B------:R-:W1:Y:S01]  /*0020*/  S2UR UR4, SR_CTAID.Y ;  /* 0x00000000000479c3 */ /* 0x000e620000002600 */
[----:B------:R-:W-:Y:S01]  /*0030*/  UMOV UR5, 0x1c ;  /* 0x0000001c00057882 */ /* 0x000fe20000000000 */
[----:B------:R-:W2:Y:S01]  /*0040*/  LDCU.64 UR8, c[0x0][0x358] ;  /* 0x00006b00ff0877ac */ /* 0x000ea20008000a00 */
[----:B------:R-:W3:Y:S01]  /*0050*/  S2R R0, SR_CTAID.X ;  /* 0x0000000000007919 */ /* 0x000ee20000002500 */
[----:B------:R-:W-:Y:S01]  /*0060*/  BSSY.RECONVERGENT B0, `(.L_x_0) ;  /* 0x00000d2000007945 */ /* 0x000fe20003800200 */
[----:B------:R-:W4:Y:S01]  /*0070*/  S2R R11, SR_TID.X ;  /* 0x00000000000b7919 */ /* 0x000f220000002100 */
[----:B-1----:R-:W-:Y:S01]  /*0080*/  UIMAD UR4, UR4, UR5, -0x2 ;  /* 0xfffffffe040474a4 */ /* 0x002fe2000f8e0205 */
[----:B0-----:R-:W-:Y:S01]  /*0090*/  ISETP.GT.U32.AND P0, PT, R7, 0x1f, PT ;  /* 0x0000001f0700780c */ /* 0x001fe20003f04070 */
[----:B---3--:R-:W-:-:S04]  /*00a0*/  IMAD R0, R0, 0x1c, RZ ;  /* 0x0000001c00007824 */ /* 0x008fc800078e02ff */
[----:B------:R-:W-:-:S08]  /*00b0*/  VIADD R2, R0, 0xfffffffe ;  /* 0xfffffffe00027836 */ /* 0x000fd00000000000 */
[----:B--2-4-:R-:W-:Y:S05]  /*00c0*/  @P0 BRA `(.L_x_1) ;  /* 0x0000000c002c0947 */ /* 0x014fea0003800000 */
[----:B------:R-:W0:Y:S01]  /*00d0*/  LDC R3, c[0x0][0x360] ;  /* 0x0000d800ff037b82 */ /* 0x000e220000000800 */
[----:B------:R-:W1:Y:S01]  /*00e0*/  LDCU UR5, c[0x0][0x390] ;  /* 0x00007200ff0577ac */ /* 0x000e620008000800 */
[----:B0-----:R-:W0:Y:S01]  /*00f0*/  I2F.U32.RP R10, R3 ;  /* 0x00000003000a7306 */ /* 0x001e220000209000 */
[----:B------:R-:W-:Y:S01]  /*0100*/  IMAD.IADD R6, R11, 0x1, R3 ;  /* 0x000000010b067824 */ /* 0x000fe200078e0203 */
[----:B------:R-:W-:-:S04]  /*0110*/  ISETP.NE.U32.AND P3, PT, R3, RZ, PT ;  /* 0x000000ff0300720c */ /* 0x000fc80003f65070 */
[C---:B------:R-:W-:Y:S02]  /*0120*/  ISETP.GE.U32.AND P0, PT, R6.reuse, 0x20, PT ;  /* 0x000000200600780c */ /* 0x040fe40003f06070 */
[----:B------:R-:W-:Y:S01]  /*0130*/  VIMNMX.U32 R9, PT, PT, R6, 0x20, !PT ;  /* 0x0000002006097848 */ /* 0x000fe20007fe0000 */
[----:B0-----:R-:W0:Y:S02]  /*0140*/  MUFU.RCP R10, R10 ;  /* 0x0000000a000a7308 */ /* 0x001e240000001000 */
[----:B0-----:R-:W-:Y:S02]  /*0150*/  VIADD R4, R10, 0xffffffe ;  /* 0x0ffffffe0a047836 */ /* 0x001fe40000000000 */
[----:B------:R-:W-:-:S04]  /*0160*/  IMAD.IADD R10, R2, 0x1, R11 ;  /* 0x00000001020a7824 */ /* 0x000fc800078e020b */
[----:B------:R0:W2:Y:S02]  /*0170*/  F2I.FTZ.U32.TRUNC.NTZ R5, R4 ;  /* 0x0000000400057305 */ /* 0x0000a4000021f000 */
[----:B0-----:R-:W-:Y:S02]  /*0180*/  HFMA2 R4, -RZ, RZ, 0, 0 ;  /* 0x00000000ff047431 */ /* 0x001fe400000001ff */
[----:B--2---:R-:W-:-:S04]  /*0190*/  IMAD.MOV R8, RZ, RZ, -R5 ;  /* 0x000000ffff087224 */ /* 0x004fc800078e0a05 */
[----:B------:R-:W-:Y:S01]  /*01a0*/  IMAD R13, R8, R3, RZ ;  /* 0x00000003080d7224 */ /* 0x000fe200078e02ff */
[----:B------:R-:W-:Y:S02]  /*01b0*/  SEL R8, RZ, 0x1, P0 ;  /* 0x00000001ff087807 */ /* 0x000fe40000000000 */
[C---:B-1----:R-:W-:Y:S01]  /*01c0*/  ISETP.GE.AND P0, PT, R10.reuse, UR5, PT ;  /* 0x000000050a007c0c */ /* 0x042fe2000bf06270 */
[----:B------:R-:W-:Y:S01]  /*01d0*/  IMAD.HI.U32 R5, R5, R13, R4 ;  /* 0x0000000d05057227 */ /* 0x000fe200078e0004 */
[----:B------:R-:W-:Y:S01]  /*01e0*/  IADD3 R6, PT, PT, R9, -R6, -R8 ;  /* 0x8000000609067210 */ /* 0x000fe20007ffe808 */
[----:B------:R-:W0:Y:S01]  /*01f0*/  LDC.64 R12, c[0x0][0x380] ;  /* 0x0000e000ff0c7b82 */ /* 0x000e220000000a00 */
[----:B------:R-:W-:-:S03]  /*0200*/  ISETP.GT.AND P0, PT, R10, -0x1, !P0 ;  /* 0xffffffff0a00780c */ /* 0x000fc60004704270 */
[----:B------:R-:W-:-:S04]  /*0210*/  IMAD.HI.U32 R5, R5, R6, RZ ;  /* 0x0000000605057227 */ /* 0x000fc800078e00ff */
[----:B------:R-:W-:-:S04]  /*0220*/  IMAD.MOV R4, RZ, RZ, -R5 ;  /* 0x000000ffff047224 */ /* 0x000fc800078e0a05 */
[----:B------:R-:W-:Y:S02]  /*0230*/  IMAD R6, R3, R4, R6 ;  /* 0x0000000403067224 */ /* 0x000fe400078e0206 */
[----:B------:R-:W1:Y:S03]  /*0240*/  LDC R4, c[0x0][0x364] ;  /* 0x0000d900ff047b82 */ /* 0x000e660000000800 */
[----:B------:R-:W-:-:S13]  /*0250*/  ISETP.GE.U32.AND P1, PT, R6, R3, PT ;  /* 0x000000030600720c */ /* 0x000fda0003f26070 */
[----:B------:R-:W-:Y:S02]  /*0260*/  @P1 IMAD.IADD R6, R6, 0x1, -R3 ;  /* 0x0000000106061824 */ /* 0x000fe400078e0a03 */
[----:B------:R-:W-:-:S03]  /*0270*/  @P1 VIADD R5, R5, 0x1 ;  /* 0x0000000105051836 */ /* 0x000fc60000000000 */
[----:B------:R-:W-:Y:S01]  /*0280*/  ISETP.GE.U32.AND P4, PT, R6, R3, PT ;  /* 0x000000030600720c */ /* 0x000fe20003f86070 */
[----:B------:R-:W-:-:S05]  /*0290*/  IMAD.IADD R6, R10, 0x1, R3 ;  /* 0x000000010a067824 */ /* 0x000fca00078e0203 */
[CC--:B------:R-:W-:Y:S02]  /*02a0*/  IADD3 R9, PT, PT, R6.reuse, R3.reuse, RZ ;  /* 0x0000000306097210 */ /* 0x0c0fe40007ffe0ff */
[C---:B------:R-:W-:Y:S02]  /*02b0*/  ISETP.GE.AND P1, PT, R6.reuse, UR5, PT ;  /* 0x0000000506007c0c */ /* 0x040fe4000bf26270 */
[----:B------:R-:W-:Y:S02]  /*02c0*/  ISETP.GE.AND P2, PT, R9, UR5, PT ;  /* 0x0000000509007c0c */ /* 0x000fe4000bf46270 */
[----:B------:R-:W-:Y:S01]  /*02d0*/  ISETP.GT.AND P1, PT, R6, -0x1, !P1 ;  /* 0xffffffff0600780c */ /* 0x000fe20004f24270 */
[----:B------:R-:W-:Y:S01]  /*02e0*/  @P4 VIADD R5, R5, 0x1 ;  /* 0x0000000105054836 */ /* 0x000fe20000000000 */
[----:B------:R-:W-:Y:S02]  /*02f0*/  @!P3 LOP3.LUT R5, RZ, R3, RZ, 0x33, !PT ;  /* 0x00000003ff05b212 */ /* 0x000fe400078e33ff */
[----:B0-----:R-:W-:-:S02]  /*0300*/  IADD3 RZ, P4, PT, R12, -0x8, RZ ;  /* 0xfffffff80cff7810 */ /* 0x001fc40007f9e0ff */
[----:B------:R-:W-:Y:S01]  /*0310*/  ISETP.GT.AND P2, PT, R9, -0x1, !P2 ;  /* 0xffffffff0900780c */ /* 0x000fe20005744270 */
[----:B------:R-:W-:Y:S01]  /*0320*/  IMAD.IADD R5, R8, 0x1, R5 ;  /* 0x0000000108057824 */ /* 0x000fe200078e0205 */
[----:B------:R-:W-:-:S11]  /*0330*/  IADD3.X R6, PT, PT, R13, -0x1, RZ, P4, !PT ;  /* 0xffffffff0d067810 */ /* 0x000fd600027fe4ff */
.L_x_9:
[----:B0-----:R-:W0:Y:S01]  /*0340*/  S2R R16, SR_TID.X ;  /* 0x0000000000107919 */ /* 0x001e220000002100 */
[----:B------:R-:W-:Y:S01]  /*0350*/  BSSY.RECONVERGENT B1, `(.L_x_2) ;  /* 0x000009f000017945 */ /* 0x000fe20003800200 */
[----:B0-----:R-:W-:-:S13]  /*0360*/  ISETP.GT.U32.AND P3, PT, R16, 0x1f, PT ;  /* 0x0000001f1000780c */ /* 0x001fda0003f64070 */
[----:B--234-:R-:W-:Y:S05]  /*0370*/  @P3 BRA `(.L_x_3) ;  /* 0x0000000800703947 */ /* 0x01cfea0003800000 */
[----:B------:R-:W0:Y:S01]  /*0380*/  LDCU.64 UR6, c[0x0][0x390] ;  /* 0x00007200ff0677ac */ /* 0x000e220008000a00 */
[----:B------:R-:W-:Y:S01]  /*0390*/  LOP3.LUT R15, R5, 0x3, RZ, 0xc0, !PT ;  /* 0x00000003050f7812 */ /* 0x000fe200078ec0ff */
[----:B------:R-:W-:Y:S01]  /*03a0*/  VIADD R13, R7, UR4 ;  /* 0x00000004070d7c36 */ /* 0x000fe20008000000 */
[----:B------:R-:W-:Y:S01]  /*03b0*/  BSSY.RECONVERGENT B2, `(.L_x_4) ;  /* 0x000003e000027945 */ /* 0x000fe20003800200 */
[----:B------:R-:W-:Y:S02]  /*03c0*/  SHF.R.S32.HI R8, RZ, 0x1f, R0 ;  /* 0x0000001fff087819 */ /* 0x000fe40000011400 */
[----:B------:R-:W-:Y:S02]  /*03d0*/  ISETP.NE.AND P4, PT, R15, 0x3, PT ;  /* 0x000000030f00780c */ /* 0x000fe40003f85270 */
[----:B------:R-:W-:Y:S02]  /*03e0*/  MOV R12, R16 ;  /* 0x00000010000c7202 */ /* 0x000fe40000000f00 */
[----:B0-----:R-:W-:-:S04]  /*03f0*/  ISETP.GE.AND P3, PT, R13, UR7, PT ;  /* 0x000000070d007c0c */ /* 0x001fc8000bf66270 */
[C---:B------:R-:W-:Y:S01]  /*0400*/  ISETP.GT.AND P3, PT, R13.reuse, -0x1, !P3 ;  /* 0xffffffff0d00780c */ /* 0x040fe20005f64270 */
[----:B------:R-:W-:-:S04]  /*0410*/  IMAD R13, R13, UR6, RZ ;  /* 0x000000060d0d7c24 */ /* 0x000fc8000f8e02ff */
[----:B------:R-:W-:Y:S08]  /*0420*/  @!P4 BRA `(.L_x_5) ;  /* 0x0000000000d8c947 */ /* 0x000ff00003800000 */
[----:B------:R-:W-:-:S13]  /*0430*/  PLOP3.LUT P4, PT, P0, P3, PT, 0x80, 0x8 ;  /* 0x000000000008781c */ /* 0x000fda0000787070 */
[----:B------:R-:W0:Y:S01]  /*0440*/  @P4 LDC.64 R10, c[0x0][0x380] ;  /* 0x0000e000ff0a4b82 */ /* 0x000e220000000a00 */
[----:B------:R-:W-:Y:S02]  /*0450*/  @P4 IADD3 R12, P5, P6, R13, R0, R16 ;  /* 0x000000000d0c4210 */ /* 0x000fe40007ebe010 */
[----:B------:R-:W-:-:S04]  /*0460*/  @P4 SHF.R.S32.HI R9, RZ, 0x1f, R13 ;  /* 0x0000001fff094819 */ /* 0x000fc8000001140d */
[----:B------:R-:W-:Y:S02]  /*0470*/  @P4 IADD3.X R9, PT, PT, R9, R8, RZ, P5, P6 ;  /* 0x0000000809094210 */ /* 0x000fe40002fec4ff */
[----:B0-----:R-:W-:-:S04]  /*0480*/  @P4 LEA R10, P5, R12, R10, 0x2 ;  /* 0x0000000a0c0a4211 */ /* 0x001fc800078a10ff */
[----:B------:R-:W-:-:S06]  /*0490*/  @P4 LEA.HI.X R11, R12, R11, R9, 0x2, P5 ;  /* 0x0000000b0c0b4211 */ /* 0x000fcc00028f1409 */
[----:B------:R-:W2:Y:S01]  /*04a0*/  @P4 LDG.E.CONSTANT R11, desc[UR8][R10.64+-0x8] ;  /* 0xfffff8080a0b4981 */ /* 0x000ea2000c1e9900 */
[----:B------:R-:W0:Y:S01]  /*04b0*/  S2UR UR6, SR_CgaCtaId ;  /* 0x00000000000679c3 */ /* 0x000e220000008800 */
[----:B------:R-:W-:Y:S02]  /*04c0*/  UMOV UR5, 0x400 ;  /* 0x0000040000057882 */ /* 0x000fe40000000000 */
[----:B0-----:R-:W-:-:S06]  /*04d0*/  ULEA UR5, UR6, UR5, 0x18 ;  /* 0x0000000506057291 */ /* 0x001fcc000f8ec0ff */
[----:B------:R-:W-:-:S05]  /*04e0*/  LEA R9, R7, UR5, 0x7 ;  /* 0x0000000507097c11 */ /* 0x000fca000f8e38ff */
[C---:B------:R-:W-:Y:S02]  /*04f0*/  IMAD R14, R16.reuse, 0x4, R9 ;  /* 0x00000004100e7824 */ /* 0x040fe400078e0209 */
[----:B------:R-:W-:-:S03]  /*0500*/  IMAD.IADD R16, R16, 0x1, R3 ;  /* 0x0000000110107824 */ /* 0x000fc600078e0203 */
[----:B------:R0:W-:Y:S01]  /*0510*/  @!P4 STS [R14], RZ ;  /* 0x000000ff0e00c388 */ /* 0x0001e20000000800 */
[----:B------:R-:W-:-:S03]  /*0520*/  IMAD.MOV.U32 R12, RZ, RZ, R16 ;  /* 0x000000ffff0c7224 */ /* 0x000fc600078e0010 */
[----:B--2---:R0:W-:Y:S01]  /*0530*/  @P4 STS [R14], R11 ;  /* 0x0000000b0e004388 */ /* 0x0041e20000000800 */
[----:B------:R-:W-:-:S13]  /*0540*/  ISETP.NE.AND P4, PT, R15, RZ, PT ;  /* 0x000000ff0f00720c */ /* 0x000fda0003f85270 */
[----:B0-----:R-:W-:Y:S05]  /*0550*/  @!P4 BRA `(.L_x_5) ;  /* 0x00000000008cc947 */ /* 0x001fea0003800000 */
[----:B------:R-:W-:Y:S01]  /*0560*/  PLOP3.LUT P5, PT, P1, P3, PT, 0x80, 0x8 ;  /* 0x000000000008781c */ /* 0x000fe20000fa7070 */
[----:B------:R-:W-:Y:S01]  /*0570*/  BSSY.RECONVERGENT B3, `(.L_x_6) ;  /* 0x000000f000037945 */ /* 0x000fe20003800200 */
[----:B------:R-:W-:Y:S02]  /*0580*/  ISETP.NE.AND P4, PT, R15, 0x1, PT ;  /* 0x000000010f00780c */ /* 0x000fe40003f85270 */
[----:B------:R-:W-:-:S09]  /*0590*/  IADD3 R14, PT, PT, R16, R3, RZ ;  /* 0x00000003100e7210 */ /* 0x000fd20007ffe0ff */
[----:B------:R-:W-:-:S05]  /*05a0*/  @!P5 IMAD R10, R16, 0x4, R9 ;  /* 0x00000004100ad824 */ /* 0x000fca00078e0209 */
[----:B------:R0:W-:Y:S01]  /*05b0*/  @!P5 STS [R10], RZ ;  /* 0x000000ff0a00d388 */ /* 0x0001e20000000800 */
[----:B------:R-:W-:Y:S05]  /*05c0*/  @!P5 BRA `(.L_x_7) ;  /* 0x000000000024d947 */ /* 0x000fea0003800000 */
[----:B------:R-:W0:Y:S01]  /*05d0*/  LDCU.64 UR6, c[0x0][0x380] ;  /* 0x00007000ff0677ac */ /* 0x000e220008000a00 */
[----:B------:R-:W-:Y:S02]  /*05e0*/  SHF.R.S32.HI R15, RZ, 0x1f, R13 ;  /* 0x0000001fff0f7819 */ /* 0x000fe4000001140d */
[----:B------:R-:W-:-:S04]  /*05f0*/  IADD3 R11, P5, P6, R13, R0, R16 ;  /* 0x000000000d0b7210 */ /* 0x000fc80007ebe010 */
[----:B------:R-:W-:Y:S02]  /*0600*/  IADD3.X R12, PT, PT, R15, R8, RZ, P5, P6 ;  /* 0x000000080f0c7210 */ /* 0x000fe40002fec4ff */
[----:B0-----:R-:W-:-:S04]  /*0610*/  LEA R10, P5, R11, UR6, 0x2 ;  /* 0x000000060b0a7c11 */ /* 0x001fc8000f8a10ff */
[----:B------:R-:W-:-:S05]  /*0620*/  LEA.HI.X R11, R11, UR7, R12, 0x2, P5 ;  /* 0x000000070b0b7c11 */ /* 0x000fca000a8f140c */
[----:B------:R-:W2:Y:S01]  /*0630*/  LDG.E.CONSTANT R10, desc[UR8][R10.64+-0x8] ;  /* 0xfffff8080a0a7981 */ /* 0x000ea2000c1e9900 */
[----:B------:R-:W-:-:S05]  /*0640*/  IMAD R15, R16, 0x4, R9 ;  /* 0x00000004100f7824 */ /* 0x000fca00078e0209 */
[----:B--2---:R2:W-:Y:S02]  /*0650*/  STS [R15], R10 ;  /* 0x0000000a0f007388 */ /* 0x0045e40000000800 */
.L_x_7:
[----:B------:R-:W-:Y:S05]  /*0660*/  BSYNC.RECONVERGENT B3 ;  /* 0x0000000000037941 */ /* 0x000fea0003800200 */
.L_x_6:
[----:B------:R-:W-:Y:S01]  /*0670*/  IMAD.MOV.U32 R12, RZ, RZ, R14 ;  /* 0x000000ffff0c7224 */ /* 0x000fe200078e000e */
[----:B------:R-:W-:Y:S06]  /*0680*/  @!P4 BRA `(.L_x_5) ;  /* 0x000000000040c947 */ /* 0x000fec0003800000 */
[----:B------:R-:W-:Y:S02]  /*0690*/  PLOP3.LUT P4, PT, P2, P3, PT, 0x80, 0x8 ;  /* 0x000000000008781c */ /* 0x000fe40001787070 */
[----:B------:R-:W-:-:S11]  /*06a0*/  IADD3 R16, PT, PT, R14, R3, RZ ;  /* 0x000000030e107210 */ /* 0x000fd60007ffe0ff */
[----:B0-2---:R-:W-:Y:S02]  /*06b0*/  @!P4 IMAD R10, R14, 0x4, R9 ;  /* 0x000000040e0ac824 */ /* 0x005fe400078e0209 */
[----:B------:R-:W-:-:S03]  /*06c0*/  @!P4 IMAD.MOV.U32 R12, RZ, RZ, R16 ;  /* 0x000000ffff0cc224 */ /* 0x000fc600078e0010 */
[----:B------:R3:W-:Y:S01]  /*06d0*/  @!P4 STS [R10], RZ ;  /* 0x000000ff0a00c388 */ /* 0x0007e20000000800 */
[----:B------:R-:W-:Y:S05]  /*06e0*/  @!P4 BRA `(.L_x_5) ;  /* 0x000000000028c947 */ /* 0x000fea0003800000 */
[----:B------:R-:W3:Y:S01]  /*06f0*/  LDCU.64 UR6, c[0x0][0x380] ;  /* 0x00007000ff0677ac */ /* 0x000ee20008000a00 */
[----:B------:R-:W-:Y:S02]  /*0700*/  IADD3 R11, P4, P5, R13, R0, R14 ;  /* 0x000000000d0b7210 */ /* 0x000fe40007d9e00e */
[----:B------:R-:W-:-:S04]  /*0710*/  SHF.R.S32.HI R15, RZ, 0x1f, R13 ;  /* 0x0000001fff0f7819 */ /* 0x000fc8000001140d */
[----:B------:R-:W-:Y:S02]  /*0720*/  IADD3.X R12, PT, PT, R15, R8, RZ, P4, P5 ;  /* 0x000000080f0c7210 */ /* 0x000fe400027ea4ff */
[----:B---3--:R-:W-:-:S04]  /*0730*/  LEA R10, P4, R11, UR6, 0x2 ;  /* 0x000000060b0a7c11 */ /* 0x008fc8000f8810ff */
[----:B------:R-:W-:-:S05]  /*0740*/  LEA.HI.X R11, R11, UR7, R12, 0x2, P4 ;  /* 0x000000070b0b7c11 */ /* 0x000fca000a0f140c */
[----:B------:R-:W2:Y:S01]  /*0750*/  LDG.E.CONSTANT R10, desc[UR8][R10.64+-0x8] ;  /* 0xfffff8080a0a7981 */ /* 0x000ea2000c1e9900 */
[----:B------:R-:W-:Y:S02]  /*0760*/  IMAD R9, R14, 0x4, R9 ;  /* 0x000000040e097824 */ /* 0x000fe400078e0209 */
[----:B------:R-:W-:-:S03]  /*0770*/  IMAD.MOV.U32 R12, RZ, RZ, R16 ;  /* 0x000000ffff0c7224 */ /* 0x000fc600078e0010 */
[----:B--2---:R4:W-:Y:S04]  /*0780*/  STS [R9], R10 ;  /* 0x0000000a09007388 */ /* 0x0049e80000000800 */
.L_x_5:
[----:B------:R-:W-:Y:S05]  /*0790*/  BSYNC.RECONVERGENT B2 ;  /* 0x0000000000027941 */ /* 0x000fea0003800200 */
.L_x_4:
[----:B------:R-:W-:-:S13]  /*07a0*/  ISETP.GE.U32.AND P4, PT, R5, 0x3, PT ;  /* 0x000000030500780c */ /* 0x000fda0003f86070 */
[----:B------:R-:W-:Y:S05]  /*07b0*/  @!P4 BRA `(.L_x_3) ;  /* 0x000000040060c947 */ /* 0x000fea0003800000 */
[----:B------:R-:W5:Y:S01]  /*07c0*/  S2UR UR6, SR_CgaCtaId ;  /* 0x00000000000679c3 */ /* 0x000f620000008800 */
[----:B------:R-:W1:Y:S01]  /*07d0*/  LDCU UR7, c[0x0][0x380] ;  /* 0x00007000ff0777ac */ /* 0x000e620008000800 */
[----:B0-234-:R-:W-:Y:S01]  /*07e0*/  IADD3 R10, P4, PT, R0, R13, RZ ;  /* 0x0000000d000a7210 */ /* 0x01dfe20007f9e0ff */
[C-C-:B------:R-:W-:Y:S01]  /*07f0*/  IMAD R19, R3.reuse, 0x3, R12.reuse ;  /* 0x0000000303137824 */ /* 0x140fe200078e020c */
[C---:B------:R-:W-:Y:S01]  /*0800*/  LEA R15, R3.reuse, R12, 0x1 ;  /* 0x0000000c030f7211 */ /* 0x040fe200078e08ff */
[----:B------:R-:W-:Y:S01]  /*0810*/  IMAD.IADD R11, R3, 0x1, R12 ;  /* 0x00000001030b7824 */ /* 0x000fe200078e020c */
[----:B------:R-:W-:Y:S01]  /*0820*/  LEA.HI.X.SX32 R13, R13, R8, 0x1, P4 ;  /* 0x000000080d0d7211 */ /* 0x000fe200020f0eff */
[----:B------:R-:W-:Y:S01]  /*0830*/  IMAD.SHL.U32 R9, R7, 0x80, RZ ;  /* 0x0000008007097824 */ /* 0x000fe200078e00ff */
[CC--:B------:R-:W-:Y:S01]  /*0840*/  IADD3 R17, P6, PT, R12.reuse, R10.reuse, RZ ;  /* 0x0000000a0c117210 */ /* 0x0c0fe20007fde0ff */
[----:B------:R-:W-:Y:S01]  /*0850*/  UMOV UR5, 0x400 ;  /* 0x0000040000057882 */ /* 0x000fe20000000000 */
[-C--:B------:R-:W-:Y:S01]  /*0860*/  IADD3 R15, P5, PT, R15, R10.reuse, RZ ;  /* 0x0000000a0f0f7210 */ /* 0x080fe20007fbe0ff */
[C---:B------:R-:W-:Y:S01]  /*0870*/  VIADD R8, R12.reuse, 0xfffffffe ;  /* 0xfffffffe0c087836 */ /* 0x040fe20000000000 */
[-C--:B------:R-:W-:Y:S01]  /*0880*/  IADD3 R19, P4, PT, R19, R10.reuse, RZ ;  /* 0x0000000a13137210 */ /* 0x080fe20007f9e0ff */
[----:B------:R-:W-:Y:S01]  /*0890*/  IMAD.X R20, RZ, RZ, R13, P6 ;  /* 0x000000ffff147224 */ /* 0x000fe200030e060d */
[C---:B------:R-:W-:Y:S01]  /*08a0*/  IADD3 R25, P6, PT, R11.reuse, R10, RZ ;  /* 0x0000000a0b197210 */ /* 0x040fe20007fde0ff */
[----:B------:R-:W-:Y:S01]  /*08b0*/  IMAD R10, R12, 0x4, R9 ;  /* 0x000000040c0a7824 */ /* 0x000fe200078e0209 */
[----:B------:R-:W-:Y:S01]  /*08c0*/  LEA R26, R11, R9, 0x2 ;  /* 0x000000090b1a7211 */ /* 0x000fe200078e10ff */
[--C-:B------:R-:W-:Y:S01]  /*08d0*/  IMAD.X R22, RZ, RZ, R13.reuse, P5 ;  /* 0x000000ffff167224 */ /* 0x100fe200028e060d */
[----:B------:R-:W-:Y:S01]  /*08e0*/  SHF.L.U64.HI R9, R17, 0x2, R20 ;  /* 0x0000000211097819 */ /* 0x000fe20000010214 */
[----:B-1----:R-:W-:Y:S01]  /*08f0*/  UIADD3 UR7, UPT, UPT, UR7, -0x8, URZ ;  /* 0xfffffff807077890 */ /* 0x002fe2000fffe0ff */
[--C-:B------:R-:W-:Y:S01]  /*0900*/  IMAD.X R20, RZ, RZ, R13.reuse, P4 ;  /* 0x000000ffff147224 */ /* 0x100fe200020e060d */
[C---:B------:R-:W-:Y:S01]  /*0910*/  IADD3 R18, PT, PT, R0.reuse, R12, RZ ;  /* 0x0000000c00127210 */ /* 0x040fe20007ffe0ff */
[----:B------:R-:W-:Y:S01]  /*0920*/  IMAD.X R24, RZ, RZ, R13, P6 ;  /* 0x000000ffff187224 */ /* 0x000fe200030e060d */
[----:B------:R-:W-:Y:S01]  /*0930*/  SHF.L.U64.HI R13, R15, 0x2, R22 ;  /* 0x000000020f0d7819 */ /* 0x000fe20000010216 */
[----:B-----5:R-:W-:Y:S01]  /*0940*/  ULEA UR5, UR6, UR5, 0x18 ;  /* 0x0000000506057291 */ /* 0x020fe2000f8ec0ff */
[----:B------:R-:W-:Y:S01]  /*0950*/  IMAD.IADD R12, R0, 0x1, R11 ;  /* 0x00000001000c7824 */ /* 0x000fe200078e020b */
[----:B------:R-:W-:Y:S01]  /*0960*/  SHF.L.U32 R11, R17, 0x2, RZ ;  /* 0x00000002110b7819 */ /* 0x000fe200000006ff */
[----:B------:R-:W-:Y:S01]  /*0970*/  IMAD.MOV.U32 R29, RZ, RZ, R6 ;  /* 0x000000ffff1d7224 */ /* 0x000fe200078e0006 */
[----:B------:R-:W-:Y:S01]  /*0980*/  SHF.L.U64.HI R17, R19, 0x2, R20 ;  /* 0x0000000213117819 */ /* 0x000fe20000010214 */
[----:B------:R-:W-:Y:S01]  /*0990*/  IMAD R14, R3, 0x2, R18 ;  /* 0x00000002030e7824 */ /* 0x000fe200078e0212 */
[----:B------:R-:W-:Y:S01]  /*09a0*/  SHF.L.U64.HI R24, R25, 0x2, R24 ;  /* 0x0000000219187819 */ /* 0x000fe20000010218 */
[----:B------:R-:W-:Y:S01]  /*09b0*/  IMAD R16, R3, 0x3, R18 ;  /* 0x0000000303107824 */ /* 0x000fe200078e0212 */
[----:B------:R-:W-:Y:S01]  /*09c0*/  SHF.L.U32 R19, R19, 0x2, RZ ;  /* 0x0000000213137819 */ /* 0x000fe200000006ff */
[----:B------:R-:W-:Y:S01]  /*09d0*/  IMAD.SHL.U32 R15, R15, 0x4, RZ ;  /* 0x000000040f0f7824 */ /* 0x000fe200078e00ff */
[----:B------:R-:W-:Y:S01]  /*09e0*/  MOV R28, UR7 ;  /* 0x00000007001c7c02 */ /* 0x000fe20008000f00 */
[----:B------:R-:W-:-:S02]  /*09f0*/  IMAD.SHL.U32 R25, R25, 0x4, RZ ;  /* 0x0000000419197824 */ /* 0x000fc400078e00ff */
[----:B------:R-:W-:Y:S02]  /*0a00*/  VIADD R10, R10, UR5 ;  /* 0x000000050a0a7c36 */ /* 0x000fe40008000000 */
[----:B------:R-:W-:-:S07]  /*0a10*/  VIADD R26, R26, UR5 ;  /* 0x000000051a1a7c36 */ /* 0x000fce0008000000 */
.L_x_8:
[----:B------:R-:W0:Y:S01]  /*0a20*/  LDCU UR5, c[0x0][0x390] ;  /* 0x00007200ff0577ac */ /* 0x000e220008000800 */
[----:B------:R-:W-:-:S05]  /*0a30*/  VIADD R20, R18, 0xfffffffe ;  /* 0xfffffffe12147836 */ /* 0x000fca0000000000 */
[----:B0-----:R-:W-:-:S04]  /*0a40*/  ISETP.GE.AND P4, PT, R20, UR5, PT ;  /* 0x0000000514007c0c */ /* 0x001fc8000bf86270 */
[----:B------:R-:W-:-:S04]  /*0a50*/  ISETP.GT.AND P4, PT, R20, -0x1, !P4 ;  /* 0xffffffff1400780c */ /* 0x000fc80006784270 */
[----:B------:R-:W-:Y:S01]  /*0a60*/  PLOP3.LUT P4, PT, P4, P3, PT, 0x80, 0x8 ;  /* 0x000000000008781c */ /* 0x000fe20002787070 */
[----:B------:R-:W-:-:S12]  /*0a70*/  VIADD R22, R12, 0xfffffffe ;  /* 0xfffffffe0c167836 */ /* 0x000fd80000000000 */
[----:B------:R-:W-:-:S05]  /*0a80*/  @P4 IADD3 R20, P5, PT, R28, R11, RZ ;  /* 0x0000000b1c144210 */ /* 0x000fca0007fbe0ff */
[----:B------:R-:W-:Y:S01]  /*0a90*/  @P4 IMAD.X R21, R29, 0x1, R9, P5 ;  /* 0x000000011d154824 */ /* 0x000fe200028e0609 */
[----:B------:R-:W-:-:S04]  /*0aa0*/  ISETP.GE.AND P5, PT, R22, UR5, PT ;  /* 0x0000000516007c0c */ /* 0x000fc8000bfa6270 */
[----:B------:R-:W-:Y:S01]  /*0ab0*/  ISETP.GT.AND P5, PT, R22, -0x1, !P5 ;  /* 0xffffffff1600780c */ /* 0x000fe20006fa4270 */
[----:B------:R-:W2:Y:S03]  /*0ac0*/  @P4 LDG.E.CONSTANT R21, desc[UR8][R20.64] ;  /* 0x0000000814154981 */ /* 0x000ea6000c1e9900 */
[----:B------:R-:W-:-:S13]  /*0ad0*/  PLOP3.LUT P5, PT, P5, P3, PT, 0x80, 0x8 ;  /* 0x000000000008781c */ /* 0x000fda0002fa7070 */
[----:B------:R-:W-:-:S04]  /*0ae0*/  @P5 IADD3 R22, P6, PT, R28, R25, RZ ;  /* 0x000000191c165210 */ /* 0x000fc80007fde0ff */
[----:B------:R-:W-:-:S06]  /*0af0*/  @P5 IADD3.X R23, PT, PT, R29, R24, RZ, P6, !PT ;  /* 0x000000181d175210 */ /* 0x000fcc00037fe4ff */
[----:B------:R0:W3:Y:S01]  /*0b00*/  @P5 LDG.E.CONSTANT R23, desc[UR8][R22.64] ;  /* 0x0000000816175981 */ /* 0x0000e2000c1e9900 */
[----:B------:R-:W-:-:S05]  /*0b10*/  VIADD R27, R14, 0xfffffffe ;  /* 0xfffffffe0e1b7836 */ /* 0x000fca0000000000 */
[----:B------:R-:W-:-:S04]  /*0b20*/  ISETP.GE.AND P6, PT, R27, UR5, PT ;  /* 0x000000051b007c0c */ /* 0x000fc8000bfc6270 */
[----:B------:R-:W-:-:S04]  /*0b30*/  ISETP.GT.AND P6, PT, R27, -0x1, !P6 ;  /* 0xffffffff1b00780c */ /* 0x000fc800077c4270 */
[----:B------:R-:W-:Y:S02]  /*0b40*/  PLOP3.LUT P6, PT, P6, P3, PT, 0x80, 0x8 ;  /* 0x000000000008781c */ /* 0x000fe400037c7070 */
[----:B0-----:R-:W-:Y:S01]  /*0b50*/  IADD3 R22, PT, PT, R16, -0x2, RZ ;  /* 0xfffffffe10167810 */ /* 0x001fe20007ffe0ff */
[----:B--2---:R0:W-:Y:S04]  /*0b60*/  @P4 STS [R10], R21 ;  /* 0x000000150a004388 */ /* 0x0041e80000000800 */
[----:B------:R-:W-:Y:S06]  /*0b70*/  @!P4 STS [R10], RZ ;  /* 0x000000ff0a00c388 */ /* 0x000fec0000000800 */
[----:B------:R-:W-:-:S05]  /*0b80*/  @P6 IADD3 R20, P4, PT, R28, R15, RZ ;  /* 0x0000000f1c146210 */ /* 0x000fca0007f9e0ff */
[----:B0-----:R-:W-:Y:S01]  /*0b90*/  @P6 IMAD.X R21, R29, 0x1, R13, P4 ;  /* 0x000000011d156824 */ /* 0x001fe200020e060d */
[----:B------:R-:W-:-:S04]  /*0ba0*/  ISETP.GE.AND P4, PT, R22, UR5, PT ;  /* 0x0000000516007c0c */ /* 0x000fc8000bf86270 */
[----:B------:R-:W-:Y:S01]  /*0bb0*/  ISETP.GT.AND P4, PT, R22, -0x1, !P4 ;  /* 0xffffffff1600780c */ /* 0x000fe20006784270 */
[----:B------:R-:W-:Y:S03]  /*0bc0*/  @!P5 STS [R26], RZ ;  /* 0x000000ff1a00d388 */ /* 0x000fe60000000800 */
[----:B------:R-:W-:Y:S01]  /*0bd0*/  PLOP3.LUT P4, PT, P4, P3, PT, 0x80, 0x8 ;  /* 0x000000000008781c */ /* 0x000fe20002787070 */
[----:B------:R0:W2:Y:S04]  /*0be0*/  @P6 LDG.E.CONSTANT R20, desc[UR8][R20.64] ;  /* 0x0000000814146981 */ /* 0x0000a8000c1e9900 */
[----:B---3--:R1:W-:Y:S08]  /*0bf0*/  @P5 STS [R26], R23 ;  /* 0x000000171a005388 */ /* 0x0083f00000000800 */
[----:B------:R-:W-:-:S05]  /*0c00*/  @P4 IADD3 R22, P5, PT, R28, R19, RZ ;  /* 0x000000131c164210 */ /* 0x000fca0007fbe0ff */
[----:B-1----:R-:W-:-:S05]  /*0c10*/  @P4 IMAD.X R23, R29, 0x1, R17, P5 ;  /* 0x000000011d174824 */ /* 0x002fca00028e0611 */
[----:B------:R-:W3:Y:S01]  /*0c20*/  @P4 LDG.E.CONSTANT R22, desc[UR8][R22.64] ;  /* 0x0000000816164981 */ /* 0x000ee2000c1e9900 */
[C---:B------:R-:W-:Y:S02]  /*0c30*/  IMAD R27, R3.reuse, 0x8, R10 ;  /* 0x00000008031b7824 */ /* 0x040fe400078e020a */
[C---:B------:R-:W-:Y:S02]  /*0c40*/  IMAD R8, R3.reuse, 0x4, R8 ;  /* 0x0000000403087824 */ /* 0x040fe400078e0208 */
[C---:B0-----:R-:W-:Y:S01]  /*0c50*/  IMAD R21, R3.reuse, 0xc, R10 ;  /* 0x0000000c03157824 */ /* 0x041fe200078e020a */
[----:B------:R-:W-:Y:S01]  /*0c60*/  @!P6 STS [R27], RZ ;  /* 0x000000ff1b00e388 */ /* 0x000fe20000000800 */
[C---:B------:R-:W-:Y:S01]  /*0c70*/  IMAD.WIDE.U32 R28, R3.reuse, 0x10, R28 ;  /* 0x00000010031c7825 */ /* 0x040fe200078e001c */
[C---:B------:R-:W-:Y:S02]  /*0c80*/  LEA R12, R3.reuse, R12, 0x2 ;  /* 0x0000000c030c7211 */ /* 0x040fe400078e10ff */
[C---:B------:R-:W-:Y:S01]  /*0c90*/  LEA R10, R3.reuse, R10, 0x4 ;  /* 0x0000000a030a7211 */ /* 0x040fe200078e20ff */
[----:B------:R-:W-:-:S02]  /*0ca0*/  IMAD R14, R3, 0x4, R14 ;  /* 0x00000004030e7824 */ /* 0x000fc400078e020e */
[C---:B------:R-:W-:Y:S02]  /*0cb0*/  IMAD R16, R3.reuse, 0x4, R16 ;  /* 0x0000000403107824 */ /* 0x040fe400078e0210 */
[C---:B------:R-:W-:Y:S02]  /*0cc0*/  IMAD R18, R3.reuse, 0x4, R18 ;  /* 0x0000000403127824 */ /* 0x040fe400078e0212 */
[----:B------:R-:W-:Y:S01]  /*0cd0*/  IMAD R26, R3, 0x10, R26 ;  /* 0x00000010031a7824 */ /* 0x000fe200078e021a */
[----:B--2---:R0:W-:Y:S04]  /*0ce0*/  @P6 STS [R27], R20 ;  /* 0x000000141b006388 */ /* 0x0041e80000000800 */
[----:B------:R1:W-:Y:S01]  /*0cf0*/  @!P4 STS [R21], RZ ;  /* 0x000000ff1500c388 */ /* 0x0003e20000000800 */
[----:B0-----:R-:W-:-:S03]  /*0d00*/  VIADD R20, R8, 0x2 ;  /* 0x0000000208147836 */ /* 0x001fc60000000000 */
[----:B---3--:R1:W-:Y:S02]  /*0d10*/  @P4 STS [R21], R22 ;  /* 0x0000001615004388 */ /* 0x0083e40000000800 */
[----:B------:R-:W-:-:S13]  /*0d20*/  ISETP.GE.U32.AND P4, PT, R20, 0x20, PT ;  /* 0x000000201400780c */ /* 0x000fda0003f86070 */
[----:B-1----:R-:W-:Y:S05]  /*0d30*/  @!P4 BRA `(.L_x_8) ;  /* 0xfffffffc0038c947 */ /* 0x002fea000383ffff */
.L_x_3:
[----:B------:R-:W-:Y:S05]  /*0d40*/  BSYNC.RECONVERGENT B1 ;  /* 0x0000000000017941 */ /* 0x000fea0003800200 */
.L_x_2:
[----:B-1----:R-:W-:-:S05]  /*0d50*/  IMAD.IADD R7, R4, 0x1, R7 ;  /* 0x0000000104077824 */ /* 0x002fca00078e0207 */
[----:B------:R-:W-:-:S13]  /*0d60*/  ISETP.GE.U32.AND P3, PT, R7, 0x20, PT ;  /* 0x000000200700780c */ /* 0x000fda0003f66070 */
[----:B------:R-:W-:Y:S05]  /*0d70*/  @!P3 BRA `(.L_x_9) ;  /* 0xfffffff40070b947 */ /* 0x000fea000383ffff */
.L_x_1:
[----:B------:R-:W-:Y:S05]  /*0d80*/  BSYNC.RECONVERGENT B0 ;  /* 0x0000000000007941 */ /* 0x000fea0003800200 */
.L_x_0:
[----:B------:R-:W1:Y:S01]  /*0d90*/  S2R R3, SR_TID.Y ;  /* 0x0000000000037919 */ /* 0x000e620000002200 */
[----:B------:R-:W5:Y:S01]  /*0da0*/  S2R R5, SR_TID.X ;  /* 0x0000000000057919 */ /* 0x000f620000002100 */
[----:B------:R-:W-:Y:S01]  /*0db0*/  BAR.SYNC.DEFER_BLOCKING 0x0 ;  /* 0x0000000000007b1d */ /* 0x000fe20000010000 */
[----:B-1----:R-:W-:-:S05]  /*0dc0*/  VIADD R0, R3, 0xfffffffe ;  /* 0xfffffffe03007836 */ /* 0x002fca0000000000 */
[----:B-----5:R-:W-:-:S04]  /*0dd0*/  VIADDMNMX.U32 R0, R5, 0xfffffffe, R0, !PT ;  /* 0xfffffffe05007846 */ /* 0x020fc80007800000 */
[----:B------:R-:W-:-:S13]  /*0de0*/  ISETP.GT.U32.AND P0, PT, R0, 0x1b, PT ;  /* 0x0000001b0000780c */ /* 0x000fda0003f04070 */
[----:B------:R-:W-:Y:S05]  /*0df0*/  @P0 EXIT ;  /* 0x000000000000094d */ /* 0x000fea0003800000 */
[----:B------:R-:W1:Y:S01]  /*0e00*/  S2UR UR6, SR_CgaCtaId ;  /* 0x00000000000679c3 */ /* 0x000e620000008800 */
[----:B------:R-:W-:Y:S01]  /*0e10*/  UMOV UR5, 0x400 ;  /* 0x0000040000057882 */ /* 0x000fe20000000000 */
[----:B------:R-:W5:Y:S01]  /*0e20*/  LDCU.128 UR12, c[0x3][URZ] ;  /* 0x00c00000ff0c77ac */ /* 0x000f620008000c00 */
[----:B------:R-:W5:Y:S01]  /*0e30*/  LDCU.128 UR16, c[0x3][0x10] ;  /* 0x00c00200ff1077ac */ /* 0x000f620008000c00 */
[----:B-1----:R-:W-:Y:S01]  /*0e40*/  ULEA UR5, UR6, UR5, 0x18 ;  /* 0x0000000506057291 */ /* 0x002fe2000f8ec0ff */
[----:B------:R-:W1:Y:S05]  /*0e50*/  LDCU.64 UR6, c[0x0][0x390] ;  /* 0x00007200ff0677ac */ /* 0x000e6a0008000a00 */
[----:B------:R-:W-:-:S04]  /*0e60*/  LEA R4, R3, UR5, 0x7 ;  /* 0x0000000503047c11 */ /* 0x000fc8000f8e38ff */
[----:B------:R-:W-:Y:S01]  /*0e70*/  LEA R4, R5, R4, 0x2 ;  /* 0x0000000405047211 */ /* 0x000fe200078e10ff */
[----:B------:R-:W1:Y:S01]  /*0e80*/  LDCU UR5, c[0x3][0x60] ;  /* 0x00c00c00ff0577ac */ /* 0x000e620008000800 */
[----:B------:R-:W-:-:S03]  /*0e90*/  IMAD.IADD R5, R2, 0x1, R5 ;  /* 0x0000000102057824 */ /* 0x000fc600078e0205 */
[----:B------:R-:W5:Y:S04]  /*0ea0*/  LDS R0, [R4+-0x108] ;  /* 0xfffef80004007984 */ /* 0x000f680000000800 */
[----:B----4-:R-:W4:Y:S04]  /*0eb0*/  LDS R9, [R4+-0x104] ;  /* 0xfffefc0004097984 */ /* 0x010f280000000800 */
[----:B0-23--:R-:W0:Y:S04]  /*0ec0*/  LDS R10, [R4+-0x100] ;  /* 0xffff0000040a7984 */ /* 0x00de280000000800 */
[----:B------:R-:W2:Y:S04]  /*0ed0*/  LDS R11, [R4+-0xfc] ;  /* 0xffff0400040b7984 */ /* 0x000ea80000000800 */
[----:B------:R-:W3:Y:S04]  /*0ee0*/  LDS R12, [R4+-0xf8] ;  /* 0xffff0800040c7984 */ /* 0x000ee80000000800 */
[----:B------:R-:W1:Y:S04]  /*0ef0*/  LDS R13, [R4+-0x88] ;  /* 0xffff7800040d7984 */ /* 0x000e680000000800 */
[----:B------:R-:W1:Y:S04]  /*0f00*/  LDS R14, [R4+-0x84] ;  /* 0xffff7c00040e7984 */ /* 0x000e680000000800 */
[----:B------:R-:W1:Y:S04]  /*0f10*/  LDS R15, [R4+-0x80] ;  /* 0xffff8000040f7984 */ /* 0x000e680000000800 */
[----:B------:R-:W1:Y:S04]  /*0f20*/  LDS R7, [R4+-0x7c] ;  /* 0xffff840004077984 */ /* 0x000e680000000800 */
[----:B------:R-:W1:Y:S01]  /*0f30*/  LDS R6, [R4+-0x78] ;  /* 0xffff880004067984 */ /* 0x000e620000000800 */
[----:B-----5:R-:W-:-:S03]  /*0f40*/  FFMA R8, R0, UR12, RZ ;  /* 0x0000000c00087c23 */ /* 0x020fc600080000ff */
[----:B------:R-:W-:Y:S01]  /*0f50*/  LDS R17, [R4+0xf8] ;  /* 0x0000f80004117984 */ /* 0x000fe20000000800 */
[----:B----4-:R-:W-:-:S03]  /*0f60*/  FFMA R9, R9, UR13, R8 ;  /* 0x0000000d09097c23 */ /* 0x010fc60008000008 */
[----:B------:R-:W4:Y:S01]  /*0f70*/  LDS R0, [R4+-0x8] ;  /* 0xfffff80004007984 */ /* 0x000f220000000800 */
[----:B0-----:R-:W-:-:S03]  /*0f80*/  FFMA R10, R10, UR14, R9 ;  /* 0x0000000e0a0a7c23 */ /* 0x001fc60008000009 */
[----:B------:R-:W0:Y:S01]  /*0f90*/  LDS R8, [R4+-0x4] ;  /* 0xfffffc0004087984 */ /* 0x000e220000000800 */
[----:B--2---:R-:W-:-:S03]  /*0fa0*/  FFMA R11, R11, UR15, R10 ;  /* 0x0000000f0b0b7c23 */ /* 0x004fc6000800000a */
[----:B------:R-:W2:Y:S01]  /*0fb0*/  LDS R9, [R4] ;  /* 0x0000000004097984 */ /* 0x000ea20000000800 */
[----:B------:R-:W5:Y:S01]  /*0fc0*/  LDCU.128 UR12, c[0x3][0x20] ;  /* 0x00c00400ff0c77ac */ /* 0x000f620008000c00 */
[----:B---3--:R-:W-:Y:S02]  /*0fd0*/  FFMA R12, R12, UR16, R11 ;  /* 0x000000100c0c7c23 */ /* 0x008fe4000800000b */
[----:B------:R-:W3:Y:S02]  /*0fe0*/  LDS R10, [R4+0x4] ;  /* 0x00000400040a7984 */ /* 0x000ee40000000800 */
[----:B-1----:R-:W-:Y:S02]  /*0ff0*/  FFMA R13, R13, UR17, R12 ;  /* 0x000000110d0d7c23 */ /* 0x002fe4000800000c */
[----:B------:R-:W1:Y:S02]  /*1000*/  LDS R11, [R4+0x8] ;  /* 0x00000800040b7984 */ /* 0x000e640000000800 */
[----:B------:R-:W-:-:S02]  /*1010*/  FFMA R14, R14, UR18, R13 ;  /* 0x000000120e0e7c23 */ /* 0x000fc4000800000d */
[----:B------:R-:W1:Y:S02]  /*1020*/  LDS R12, [R4+0x78] ;  /* 0x00007800040c7984 */ /* 0x000e640000000800 */
[----:B------:R-:W-:Y:S02]  /*1030*/  FFMA R16, R15, UR19, R14 ;  /* 0x000000130f107c23 */ /* 0x000fe4000800000e */
[----:B------:R-:W1:Y:S01]  /*1040*/  LDS R13, [R4+0x7c] ;  /* 0x00007c00040d7984 */ /* 0x000e620000000800 */
[----:B------:R-:W2:Y:S01]  /*1050*/  LDCU.128 UR16, c[0x3][0x30] ;  /* 0x00c00600ff1077ac */ /* 0x000ea20008000c00 */
[----:B-----5:R-:W-:Y:S02]  /*1060*/  FFMA R15, R7, UR12, R16 ;  /* 0x0000000c070f7c23 */ /* 0x020fe40008000010 */
[----:B------:R-:W5:Y:S02]  /*1070*/  LDS R14, [R4+0x80] ;  /* 0x00008000040e7984 */ /* 0x000f640000000800 */
[----:B------:R-:W-:-:S02]  /*1080*/  FFMA R15, R6, UR13, R15 ;  /* 0x0000000d060f7c23 */ /* 0x000fc4000800000f */
[----:B------:R-:W5:Y:S04]  /*1090*/  LDS R7, [R4+0x84] ;  /* 0x0000840004077984 */ /* 0x000f680000000800 */
[----:B------:R-:W5:Y:S01]  /*10a0*/  LDS R6, [R4+0x88] ;  /* 0x0000880004067984 */ /* 0x000f620000000800 */
[----:B----4-:R-:W-:-:S03]  /*10b0*/  FFMA R15, R0, UR14, R15 ;  /* 0x0000000e000f7c23 */ /* 0x010fc6000800000f */
[----:B------:R-:W-:Y:S01]  /*10c0*/  LDS R19, [R4+0x100] ;  /* 0x0001000004137984 */ /* 0x000fe20000000800 */
[----:B------:R-:W-:Y:S02]  /*10d0*/  VIADD R0, R3, UR4 ;  /* 0x0000000403007c36 */ /* 0x000fe40008000000 */
[----:B0-----:R-:W-:Y:S01]  /*10e0*/  FFMA R8, R8, UR15, R15 ;  /* 0x0000000f08087c23 */ /* 0x001fe2000800000f */
[----:B------:R-:W0:Y:S01]  /*10f0*/  LDCU.128 UR12, c[0x3][0x40] ;  /* 0x00c00800ff0c77ac */ /* 0x000e220008000c00 */
[----:B------:R-:W4:Y:S01]  /*1100*/  LDS R15, [R4+0xfc] ;  /* 0x0000fc00040f7984 */ /* 0x000f220000000800 */
[----:B------:R-:W-:Y:S01]  /*1110*/  ISETP.GE.AND P0, PT, R0, UR7, PT ;  /* 0x0000000700007c0c */ /* 0x000fe2000bf06270 */
[----:B--2---:R-:W-:Y:S02]  /*1120*/  FFMA R9, R9, UR16, R8 ;  /* 0x0000001009097c23 */ /* 0x004fe40008000008 */
[----:B------:R-:W-:Y:S01]  /*1130*/  LDS R21, [R4+0x108] ;  /* 0x0001080004157984 */ /* 0x000fe20000000800 */
[----:B------:R-:W-:Y:S01]  /*1140*/  ISETP.GE.OR P0, PT, R5, UR6, P0 ;  /* 0x0000000605007c0c */ /* 0x000fe20008706670 */
[----:B---3--:R-:W-:-:S02]  /*1150*/  FFMA R10, R10, UR17, R9 ;  /* 0x000000110a0a7c23 */ /* 0x008fc40008000009 */
[----:B------:R-:W2:Y:S02]  /*1160*/  LDS R9, [R4+0x104] ;  /* 0x0001040004097984 */ /* 0x000ea40000000800 */
[----:B-1----:R-:W-:-:S04]  /*1170*/  FFMA R11, R11, UR18, R10 ;  /* 0x000000120b0b7c23 */ /* 0x002fc8000800000a */
[----:B------:R-:W-:Y:S01]  /*1180*/  FFMA R12, R12, UR19, R11 ;  /* 0x000000130c0c7c23 */ /* 0x000fe2000800000b */
[----:B------:R-:W1:Y:S03]  /*1190*/  LDCU.128 UR16, c[0x3][0x50] ;  /* 0x00c00a00ff1077ac */ /* 0x000e660008000c00 */
[----:B0-----:R-:W-:-:S04]  /*11a0*/  FFMA R13, R13, UR12, R12 ;  /* 0x0000000c0d0d7c23 */ /* 0x001fc8000800000c */
[----:B-----5:R-:W-:-:S04]  /*11b0*/  FFMA R14, R14, UR13, R13 ;  /* 0x0000000d0e0e7c23 */ /* 0x020fc8000800000d */
[----:B------:R-:W-:-:S04]  /*11c0*/  FFMA R7, R7, UR14, R14 ;  /* 0x0000000e07077c23 */ /* 0x000fc8000800000e */
[----:B------:R-:W-:-:S04]  /*11d0*/  FFMA R6, R6, UR15, R7 ;  /* 0x0000000f06067c23 */ /* 0x000fc80008000007 */
[----:B-1----:R-:W-:-:S04]  /*11e0*/  FFMA R6, R17, UR16, R6 ;  /* 0x0000001011067c23 */ /* 0x002fc80008000006 */
[----:B----4-:R-:W-:-:S04]  /*11f0*/  FFMA R6, R15, UR17, R6 ;  /* 0x000000110f067c23 */ /* 0x010fc80008000006 */
[----:B------:R-:W-:-:S04]  /*1200*/  FFMA R6, R19, UR18, R6 ;  /* 0x0000001213067c23 */ /* 0x000fc80008000006 */
[----:B--2---:R-:W-:-:S04]  /*1210*/  FFMA R6, R9, UR19, R6 ;  /* 0x0000001309067c23 */ /* 0x004fc80008000006 */
[----:B------:R-:W-:Y:S01]  /*1220*/  FFMA R21, R21, UR5, R6 ;  /* 0x0000000515157c23 */ /* 0x000fe20008000006 */
[----:B------:R-:W-:Y:S06]  /*1230*/  @P0 EXIT ;  /* 0x000000000000094d */ /* 0x000fec0003800000 */
[----:B------:R-:W0:Y:S01]  /*1240*/  LDC.64 R2, c[0x0][0x388] ;  /* 0x0000e200ff027b82 */ /* 0x000e220000000a00 */
[----:B------:R-:W-:-:S04]  /*1250*/  IMAD R5, R0, UR6, R5 ;  /* 0x0000000600057c24 */ /* 0x000fc8000f8e0205 */
[----:B0-----:R-:W-:-:S05]  /*1260*/  IMAD.WIDE R2, R5, 0x4, R2 ;  /* 0x0000000405027825 */ /* 0x001fca00078e0202 */
[----:B------:R-:W-:Y:S01]  /*1270*/  STG.E desc[UR8][R2.64], R21 ;  /* 0x0000001502007986 */ /* 0x000fe2000c101908 */
[----:B------:R-:W-:Y:S05]  /*1280*/  EXIT ;  /* 0x000000000000794d */ /* 0x000fea0003800000 */
.L_x_10:
[----:B------:R-:W-:-:S00]  /*1290*/  BRA `(.L_x_10) ;  /* 0xfffffffc00fc7947 */ /* 0x000fc0000383ffff */
[----:B------:R-:W-:-:S00]  /*12a0*/  NOP ;  /* 0x0000000000007918 */ /* 0x000fc00000000000 */
        /* <DEDUP_REMOVED lines=13> */
.L_x_32:


//--------------------- .text._Z17convolution_var_2PKfPfii --------------------------
	.section	.text._Z17convolution_var_2PKfPfii,"ax",@progbits
	.align	128
        .global         _Z17convolution_var_2PKfPfii
        .type           _Z17convolution_var_2PKfPfii,@function
        .size           _Z17convolution_var_2PKfPfii,(.L_x_33 - _Z17convolution_var_2PKfPfii)
        .other          _Z17convolution_var_2PKfPfii,@"STO_CUDA_ENTRY STV_DEFAULT"
_Z17convolution_var_2PKfPfii:
.text._Z17convolution_var_2PKfPfii:
[----:B------:R-:W-:Y:S01]  /*0000*/  LDC R1, c[0x0][0x37c] ;  /* 0x0000df00ff017b82 */ /* 0x000fe20000000800 */
[----:B------:R-:W0:Y:S07]  /*0010*/  S2R R11, SR_TID.X ;  /* 0x00000000000b7919 */ /* 0x000e2e0000002100 */
[----:B------:R-:W1:Y:S01]  /*0020*/  LDC R2, c[0x0][0x390] ;  /* 0x0000e400ff027b82 */ /* 0x000e620000000800 */
[----:B------:R-:W2:Y:S01]  /*0030*/  LDCU.64 UR8, c[0x0][0x380] ;  /* 0x00007000ff0877ac */ /* 0x000ea20008000a00 */
[----:B------:R-:W-:Y:S01]  /*0040*/  BSSY.RECONVERGENT B0, `(.L_x_11) ;  /* 0x0000024000007945 */ /* 0x000fe20003800200 */
[----:B------:R-:W3:Y:S01]  /*0050*/  S2R R0, SR_TID.Y ;  /* 0x0000000000007919 */ /* 0x000ee20000002200 */
[----:B------:R-:W-:Y:S01]  /*0060*/  UMOV UR4, 0x400 ;  /* 0x0000040000047882 */ /* 0x000fe20000000000 */
[----:B------:R-:W4:Y:S01]  /*0070*/  LDCU.64 UR6, c[0x0][0x358] ;  /* 0x00006b00ff0677ac */ /* 0x000f220008000a00 */
[----:B------:R-:W5:Y:S02]  /*0080*/  S2R R4, SR_CTAID.X ;  /* 0x0000000000047919 */ /* 0x000f640000002500 */
[----:B------:R-:W2:Y:S01]  /*0090*/  S2UR UR5, SR_CgaCtaId ;  /* 0x00000000000579c3 */ /* 0x000ea20000008800 */
[----:B------:R-:W4:Y:S01]  /*00a0*/  S2R R3, SR_CTAID.Y ;  /* 0x0000000000037919 */ /* 0x000f220000002600 */
[----:B0-----:R-:W-:Y:S01]  /*00b0*/  VIADD R21, R11, 0xfffffffe ;  /* 0xfffffffe0b157836 */ /* 0x001fe20000000000 */
[----:B--2---:R-:W-:Y:S01]  /*00c0*/  ULEA UR4, UR5, UR4, 0x18 ;  /* 0x0000000405047291 */ /* 0x004fe2000f8ec0ff */
[----:B---3--:R-:W-:-:S05]  /*00d0*/  VIADD R14, R0, 0xfffffffe ;  /* 0xfffffffe000e7836 */ /* 0x008fca0000000000 */
[----:B------:R-:W-:Y:S01]  /*00e0*/  LEA R8, R0, UR4, 0x7 ;  /* 0x0000000400087c11 */ /* 0x000fe2000f8e38ff */
[----:B-----5:R-:W-:Y:S01]  /*00f0*/  IMAD R5, R4, 0x1c, R21 ;  /* 0x0000001c04057824 */ /* 0x020fe200078e0215 */
[----:B------:R-:W-:Y:S01]  /*0100*/  VIMNMX.U32 R22, PT, PT, R21, R14, !PT ;  /* 0x0000000e15167248 */ /* 0x000fe20007fe0000 */
[----:B----4-:R-:W-:Y:S02]  /*0110*/  IMAD R7, R3, 0x1c, R14 ;  /* 0x0000001c03077824 */ /* 0x010fe400078e020e */
[----:B------:R-:W-:Y:S02]  /*0120*/  VIADD R9, R5, 0x2 ;  /* 0x0000000205097836 */ /* 0x000fe40000000000 */
[----:B-1----:R-:W-:Y:S02]  /*0130*/  IMAD R4, R7, R2, RZ ;  /* 0x0000000207047224 */ /* 0x002fe400078e02ff */
[----:B------:R-:W-:-:S03]  /*0140*/  IMAD R10, R11, 0x4, R8 ;  /* 0x000000040b0a7824 */ /* 0x000fc600078e0208 */
[----:B------:R-:W-:-:S04]  /*0150*/  IADD3 R6, P0, PT, R4, R9, RZ ;  /* 0x0000000904067210 */ /* 0x000fc80007f1e0ff */
[----:B------:R-:W-:Y:S01]  /*0160*/  LEA.HI.X.SX32 R13, R4, RZ, 0x1, P0 ;  /* 0x000000ff040d7211 */ /* 0x000fe200000f0eff */
[----:B------:R-:W-:Y:S01]  /*0170*/  IMAD.SHL.U32 R4, R6, 0x4, RZ ;  /* 0x0000000406047824 */ /* 0x000fe200078e00ff */
[----:B------:R-:W-:Y:S02]  /*0180*/  ISETP.GT.U32.AND P0, PT, R22, 0x1b, PT ;  /* 0x0000001b1600780c */ /* 0x000fe40003f04070 */
[----:B------:R-:W-:Y:S02]  /*0190*/  SHF.L.U64.HI R6, R6, 0x2, R13 ;  /* 0x0000000206067819 */ /* 0x000fe4000001020d */
[----:B------:R-:W-:-:S04]  /*01a0*/  IADD3 R12, P1, PT, R4, UR8, RZ ;  /* 0x00000008040c7c10 */ /* 0x000fc8000ff3e0ff */
[----:B------:R-:W-:-:S05]  /*01b0*/  IADD3.X R13, PT, PT, R6, UR9, RZ, P1, !PT ;  /* 0x00000009060d7c10 */ /* 0x000fca0008ffe4ff */
[----:B------:R-:W-:Y:S05]  /*01c0*/  @P0 BRA `(.L_x_12) ;  /* 0x00000000002c0947 */ /* 0x000fea0003800000 */
[----:B------:R-:W0:Y:S01]  /*01d0*/  LDCU UR5, c[0x0][0x394] ;  /* 0x00007280ff0577ac */ /* 0x000e220008000800 */
[----:B------:R-:W-:-:S04]  /*01e0*/  ISETP.GE.AND P1, PT, R5, R2, PT ;  /* 0x000000020500720c */ /* 0x000fc80003f26270 */
[----:B------:R-:W-:Y:S02]  /*01f0*/  ISETP.GT.AND P1, PT, R5, -0x1, !P1 ;  /* 0xffffffff0500780c */ /* 0x000fe40004f24270 */
[----:B0-----:R-:W-:-:S04]  /*0200*/  ISETP.GE.AND P0, PT, R7, UR5, PT ;  /* 0x0000000507007c0c */ /* 0x001fc8000bf06270 */
[----:B------:R-:W-:-:S04]  /*0210*/  ISETP.GT.AND P0, PT, R7, -0x1, !P0 ;  /* 0xffffffff0700780c */ /* 0x000fc80004704270 */
[----:B------:R-:W-:-:S13]  /*0220*/  PLOP3.LUT P0, PT, P0, P1, PT, 0x80, 0x8 ;  /* 0x000000000008781c */ /* 0x000fda0000703070 */
[----:B------:R-:W-:Y:S05]  /*0230*/  @!P0 BRA `(.L_x_13) ;  /* 0x00000000000c8947 */ /* 0x000fea0003800000 */
[----:B------:R-:W2:Y:S04]  /*0240*/  LDG.E.CONSTANT R15, desc[UR6][R12.64+-0x8] ;  /* 0xfffff8060c0f7981 */ /* 0x000ea8000c1e9900 */
[----:B--2---:R0:W-:Y:S01]  /*0250*/  STS [R10], R15 ;  /* 0x0000000f0a007388 */ /* 0x0041e20000000800 */
[----:B------:R-:W-:Y:S05]  /*0260*/  BRA `(.L_x_12) ;  /* 0x0000000000047947 */ /* 0x000fea0003800000 */
.L_x_13:
[----:B------:R1:W-:Y:S02]  /*0270*/  STS [R10], RZ ;  /* 0x000000ff0a007388 */ /* 0x0003e40000000800 */
.L_x_12:
[----:B------:R-:W-:Y:S05]  /*0280*/  BSYNC.RECONVERGENT B0 ;  /* 0x0000000000007941 */ /* 0x000fea0003800200 */
.L_x_11:
[----:B------:R-:W-:Y:S01]  /*0290*/  ISETP.GT.U32.AND P0, PT, R21, 0x1b, PT ;  /* 0x0000001b1500780c */ /* 0x000fe20003f04070 */
[C---:B0-----:R-:W-:Y:S01]  /*02a0*/  VIADD R15, R7.reuse, 0xfffffffe ;  /* 0xfffffffe070f7836 */ /* 0x041fe20000000000 */
[----:B------:R-:W0:Y:S01]  /*02b0*/  LDCU UR10, c[0x0][0x394] ;  /* 0x00007280ff0a77ac */ /* 0x000e220008000800 */
[----:B------:R-:W-:Y:S01]  /*02c0*/  VIADD R17, R7, 0xffffffff ;  /* 0xffffffff07117836 */ /* 0x000fe20000000000 */
[C---:B------:R-:W-:Y:S01]  /*02d0*/  ISETP.NE.OR P1, PT, R14.reuse, RZ, P0 ;  /* 0x000000ff0e00720c */ /* 0x040fe20000725670 */
[-C--:B------:R-:W-:Y:S01]  /*02e0*/  IMAD R16, R15, R2.reuse, RZ ;  /* 0x000000020f107224 */ /* 0x080fe200078e02ff */
[----:B------:R-:W-:Y:S01]  /*02f0*/  ISETP.NE.OR P0, PT, R14, 0x1b, P0 ;  /* 0x0000001b0e00780c */ /* 0x000fe20000705670 */
[-C--:B------:R-:W-:Y:S01]  /*0300*/  IMAD R20, R17, R2.reuse, RZ ;  /* 0x0000000211147224 */ /* 0x080fe200078e02ff */
[----:B------:R-:W-:Y:S01]  /*0310*/  ISETP.GE.OR P1, PT, R5, R2, P1 ;  /* 0x000000020500720c */ /* 0x000fe20000f26670 */
[----:B------:R-:W-:Y:S01]  /*0320*/  BSSY.RECONVERGENT B0, `(.L_x_14) ;  /* 0x0000014000007945 */ /* 0x000fe20003800200 */
[----:B------:R-:W-:-:S02]  /*0330*/  IADD3 R15, P2, PT, R9, R16, RZ ;  /* 0x00000010090f7210 */ /* 0x000fc40007f5e0ff */
[----:B------:R-:W-:Y:S02]  /*0340*/  IADD3 R17, P3, PT, R9, R20, RZ ;  /* 0x0000001409117210 */ /* 0x000fe40007f7e0ff */
[----:B------:R-:W-:Y:S02]  /*0350*/  LEA.HI.X.SX32 R24, R16, RZ, 0x1, P2 ;  /* 0x000000ff10187211 */ /* 0x000fe400010f0eff */
[----:B------:R-:W-:Y:S02]  /*0360*/  LEA.HI.X.SX32 R18, R20, RZ, 0x1, P3 ;  /* 0x000000ff14127211 */ /* 0x000fe400018f0eff */
[----:B------:R-:W-:Y:S02]  /*0370*/  LEA R14, P2, R15, UR8, 0x2 ;  /* 0x000000080f0e7c11 */ /* 0x000fe4000f8410ff */
[----:B------:R-:W-:Y:S02]  /*0380*/  LEA R16, P3, R17, UR8, 0x2 ;  /* 0x0000000811107c11 */ /* 0x000fe4000f8610ff */
[----:B------:R-:W-:-:S02]  /*0390*/  ISETP.GE.OR P0, PT, R5, R2, P0 ;  /* 0x000000020500720c */ /* 0x000fc40000706670 */
[----:B------:R-:W-:Y:S02]  /*03a0*/  LEA.HI.X R15, R15, UR9, R24, 0x2, P2 ;  /* 0x000000090f0f7c11 */ /* 0x000fe400090f1418 */
[----:B------:R-:W-:Y:S02]  /*03b0*/  LEA.HI.X R17, R17, UR9, R18, 0x2, P3 ;  /* 0x0000000911117c11 */ /* 0x000fe400098f1412 */
[----:B------:R-:W-:Y:S01]  /*03c0*/  LEA R11, R11, UR4, 0x2 ;  /* 0x000000040b0b7c11 */ /* 0x000fe2000f8e10ff */
[----:B0-----:R-:W-:Y:S06]  /*03d0*/  @P1 BRA `(.L_x_15) ;  /* 0x0000000000201947 */ /* 0x001fec0003800000 */
[C---:B------:R-:W-:Y:S02]  /*03e0*/  ISETP.GE.AND P1, PT, R7.reuse, 0x1, PT ;  /* 0x000000010700780c */ /* 0x040fe40003f26270 */
[----:B------:R-:W-:-:S11]  /*03f0*/  ISETP.GE.AND P2, PT, R7, 0x2, PT ;  /* 0x000000020700780c */ /* 0x000fd60003f46270 */
[----:B------:R-:W2:Y:S04]  /*0400*/  @P1 LDG.E.CONSTANT R18, desc[UR6][R16.64+-0x8] ;  /* 0xfffff80610121981 */ /* 0x000ea8000c1e9900 */
[----:B------:R-:W3:Y:S04]  /*0410*/  @P2 LDG.E.CONSTANT R24, desc[UR6][R14.64+-0x8] ;  /* 0xfffff8060e182981 */ /* 0x000ee8000c1e9900 */
[----:B--2---:R0:W-:Y:S04]  /*0420*/  @P1 STS [R11+0x80], R18 ;  /* 0x000080120b001388 */ /* 0x0041e80000000800 */
[----:B---3--:R0:W-:Y:S04]  /*0430*/  @P2 STS [R11], R24 ;  /* 0x000000180b002388 */ /* 0x0081e80000000800 */
[----:B------:R0:W-:Y:S04]  /*0440*/  @!P1 STS [R11+0x80], RZ ;  /* 0x000080ff0b009388 */ /* 0x0001e80000000800 */
[----:B------:R0:W-:Y:S02]  /*0450*/  @!P2 STS [R11], RZ ;  /* 0x000000ff0b00a388 */ /* 0x0001e40000000800 */
.L_x_15:
[----:B------:R-:W-:Y:S05]  /*0460*/  BSYNC.RECONVERGENT B0 ;  /* 0x0000000000007941 */ /* 0x000fea0003800200 */
.L_x_14:
[----:B------:R-:W-:Y:S04]  /*0470*/  BSSY.RECONVERGENT B0, `(.L_x_16) ;  /* 0x0000019000007945 */ /* 0x000fe80003800200 */
[----:B------:R-:W-:Y:S05]  /*0480*/  @P0 BRA `(.L_x_17) ;  /* 0x00000000005c0947 */ /* 0x000fea0003800000 */
[----:B------:R-:W2:Y:S01]  /*0490*/  LDCU UR5, c[0x0][0x394] ;  /* 0x00007280ff0577ac */ /* 0x000ea20008000800 */
[----:B------:R-:W-:-:S05]  /*04a0*/  VIADD R19, R7, 0x1 ;  /* 0x0000000107137836 */ /* 0x000fca0000000000 */
[----:B--2---:R-:W-:-:S13]  /*04b0*/  ISETP.GE.AND P0, PT, R19, UR5, PT ;  /* 0x0000000513007c0c */ /* 0x004fda000bf06270 */
[----:B0-----:R-:W-:-:S05]  /*04c0*/  @!P0 IMAD R18, R19, R2, RZ ;  /* 0x0000000213128224 */ /* 0x001fca00078e02ff */
[----:B------:R-:W-:-:S04]  /*04d0*/  @!P0 IADD3 R19, P1, PT, R9, R18, RZ ;  /* 0x0000001209138210 */ /* 0x000fc80007f3e0ff */
[----:B------:R-:W-:Y:S02]  /*04e0*/  @!P0 LEA.HI.X.SX32 R24, R18, RZ, 0x1, P1 ;  /* 0x000000ff12188211 */ /* 0x000fe400008f0eff */
[----:B------:R-:W-:-:S04]  /*04f0*/  @!P0 LEA R18, P1, R19, UR8, 0x2 ;  /* 0x0000000813128c11 */ /* 0x000fc8000f8210ff */
[----:B------:R-:W-:-:S05]  /*0500*/  @!P0 LEA.HI.X R19, R19, UR9, R24, 0x2, P1 ;  /* 0x0000000913138c11 */ /* 0x000fca00088f1418 */
[----:B------:R-:W2:Y:S01]  /*0510*/  @!P0 LDG.E.CONSTANT R18, desc[UR6][R18.64+-0x8] ;  /* 0xfffff80612128981 */ /* 0x000ea2000c1e9900 */
[----:B------:R-:W-:Y:S02]  /*0520*/  IMAD R23, R3, 0x1c, R0 ;  /* 0x0000001c03177824 */ /* 0x000fe400078e0200 */
[----:B------:R-:W-:-:S03]  /*0530*/  IMAD R25, R0, 0x80, R11 ;  /* 0x0000008000197824 */ /* 0x000fc600078e020b */
[----:B------:R-:W-:-:S13]  /*0540*/  ISETP.GE.AND P1, PT, R23, UR5, PT ;  /* 0x0000000517007c0c */ /* 0x000fda000bf26270 */
[----:B------:R3:W-:Y:S04]  /*0550*/  @P1 STS [R25+0x100], RZ ;  /* 0x000100ff19001388 */ /* 0x0007e80000000800 */
[----:B--2---:R3:W-:Y:S04]  /*0560*/  @!P0 STS [R25+0x80], R18 ;  /* 0x0000801219008388 */ /* 0x0047e80000000800 */
[----:B------:R3:W-:Y:S01]  /*0570*/  @P0 STS [R25+0x80], RZ ;  /* 0x000080ff19000388 */ /* 0x0007e20000000800 */
[----:B------:R-:W-:Y:S05]  /*0580*/  @P1 BRA `(.L_x_17) ;  /* 0x00000000001c1947 */ /* 0x000fea0003800000 */
[----:B---3--:R-:W-:-:S05]  /*0590*/  IMAD R18, R23, R2, RZ ;  /* 0x0000000217127224 */ /* 0x008fca00078e02ff */
[----:B------:R-:W-:-:S04]  /*05a0*/  IADD3 R19, P0, PT, R9, R18, RZ ;  /* 0x0000001209137210 */ /* 0x000fc80007f1e0ff */
[----:B------:R-:W-:Y:S02]  /*05b0*/  LEA.HI.X.SX32 R24, R18, RZ, 0x1, P0 ;  /* 0x000000ff12187211 */ /* 0x000fe400000f0eff */
[----:B------:R-:W-:-:S04]  /*05c0*/  LEA R18, P0, R19, UR8, 0x2 ;  /* 0x0000000813127c11 */ /* 0x000fc8000f8010ff */
[----:B------:R-:W-:-:S05]  /*05d0*/  LEA.HI.X R19, R19, UR9, R24, 0x2, P0 ;  /* 0x0000000913137c11 */ /* 0x000fca00080f1418 */
[----:B------:R-:W2:Y:S04]  /*05e0*/  LDG.E.CONSTANT R18, desc[UR6][R18.64+-0x8] ;  /* 0xfffff80612127981 */ /* 0x000ea8000c1e9900 */
[----:B--2---:R2:W-:Y:S02]  /*05f0*/  STS [R25+0x100], R18 ;  /* 0x0001001219007388 */ /* 0x0045e40000000800 */
.L_x_17:
[----:B------:R-:W-:Y:S05]  /*0600*/  BSYNC.RECONVERGENT B0 ;  /* 0x0000000000007941 */ /* 0x000fea0003800200 */
.L_x_16:
[C---:B------:R-:W-:Y:S01]  /*0610*/  VIADD R19, R0.reuse, 0xfffffffe ;  /* 0xfffffffe00137836 */ /* 0x040fe20000000000 */
[----:B------:R-:W-:Y:S01]  /*0620*/  ISETP.GE.AND P3, PT, R7, UR10, PT ;  /* 0x0000000a07007c0c */ /* 0x000fe2000bf66270 */
[----:B0-23--:R-:W-:Y:S01]  /*0630*/  VIADD R18, R0, 0xfffffffe ;  /* 0xfffffffe00127836 */ /* 0x00dfe20000000000 */
[----:B------:R-:W-:Y:S02]  /*0640*/  BSSY.RECONVERGENT B0, `(.L_x_18) ;  /* 0x0000017000007945 */ /* 0x000fe40003800200 */
[----:B------:R-:W-:Y:S02]  /*0650*/  ISETP.GT.U32.AND P2, PT, R19, 0x1b, PT ;  /* 0x0000001b1300780c */ /* 0x000fe40003f44070 */
[----:B------:R-:W-:Y:S02]  /*0660*/  ISETP.NE.AND P0, PT, R18, RZ, PT ;  /* 0x000000ff1200720c */ /* 0x000fe40003f05270 */
[C---:B------:R-:W-:Y:S02]  /*0670*/  ISETP.NE.OR P5, PT, R21.reuse, RZ, P2 ;  /* 0x000000ff1500720c */ /* 0x040fe400017a5670 */
[----:B------:R-:W-:-:S02]  /*0680*/  LOP3.LUT P4, RZ, R21, R18, RZ, 0xfc, !PT ;  /* 0x0000001215ff7212 */ /* 0x000fc4000788fcff */
[----:B------:R-:W-:Y:S02]  /*0690*/  ISETP.GE.OR P5, PT, R7, UR10, P5 ;  /* 0x0000000a07007c0c */ /* 0x000fe4000afa6670 */
[----:B------:R-:W-:Y:S02]  /*06a0*/  ISETP.NE.AND P1, PT, R18, 0x1b, PT ;  /* 0x0000001b1200780c */ /* 0x000fe40003f25270 */
[----:B------:R-:W-:Y:S02]  /*06b0*/  ISETP.GE.U32.OR P3, PT, R22, 0x1c, P3 ;  /* 0x0000001c1600780c */ /* 0x000fe40001f66470 */
[C---:B------:R-:W-:Y:S02]  /*06c0*/  ISETP.NE.OR P2, PT, R21.reuse, 0x1b, P2 ;  /* 0x0000001b1500780c */ /* 0x040fe40001745670 */
[----:B------:R-:W-:-:S05]  /*06d0*/  ISETP.NE.OR P0, PT, R21, 0x1b, P0 ;  /* 0x0000001b1500780c */ /* 0x000fca0000705670 */
[----:B------:R-:W-:Y:S08]  /*06e0*/  @P5 BRA `(.L_x_19) ;  /* 0x0000000000305947 */ /* 0x000ff00003800000 */
[----:B------:R-:W0:Y:S01]  /*06f0*/  LDC.64 R18, c[0x0][0x380] ;  /* 0x0000e000ff127b82 */ /* 0x000e220000000a00 */
[----:B------:R-:W-:Y:S01]  /*0700*/  IMAD R22, R7, R2, RZ ;  /* 0x0000000207167224 */ /* 0x000fe200078e02ff */
[C---:B------:R-:W-:Y:S02]  /*0710*/  ISETP.GE.AND P5, PT, R5.reuse, 0x1, PT ;  /* 0x000000010500780c */ /* 0x040fe40003fa6270 */
[----:B------:R-:W-:Y:S02]  /*0720*/  ISETP.GE.AND P6, PT, R5, 0x2, PT ;  /* 0x000000020500780c */ /* 0x000fe40003fc6270 */
[----:B------:R-:W-:-:S05]  /*0730*/  IADD3 R23, PT, PT, R22, -0x1, R5 ;  /* 0xffffffff16177810 */ /* 0x000fca0007ffe005 */
[----:B0-----:R-:W-:-:S05]  /*0740*/  IMAD.WIDE R18, R23, 0x4, R18 ;  /* 0x0000000417127825 */ /* 0x001fca00078e0212 */
[----:B------:R-:W2:Y:S04]  /*0750*/  @P5 LDG.E.CONSTANT R23, desc[UR6][R18.64] ;  /* 0x0000000612175981 */ /* 0x000ea8000c1e9900 */
[----:B------:R-:W3:Y:S04]  /*0760*/  @P6 LDG.E.CONSTANT R25, desc[UR6][R18.64+-0x4] ;  /* 0xfffffc0612196981 */ /* 0x000ee8000c1e9900 */
[----:B--2---:R0:W-:Y:S04]  /*0770*/  @P5 STS [R8+0x4], R23 ;  /* 0x0000041708005388 */ /* 0x0041e80000000800 */
[----:B---3--:R0:W-:Y:S04]  /*0780*/  @P6 STS [R8], R25 ;  /* 0x0000001908006388 */ /* 0x0081e80000000800 */
[----:B------:R0:W-:Y:S04]  /*0790*/  @!P5 STS [R8+0x4], RZ ;  /* 0x000004ff0800d388 */ /* 0x0001e80000000800 */
[----:B------:R0:W-:Y:S02]  /*07a0*/  @!P6 STS [R8], RZ ;  /* 0x000000ff0800e388 */ /* 0x0001e40000000800 */
.L_x_19:
[----:B------:R-:W-:Y:S05]  /*07b0*/  BSYNC.RECONVERGENT B0 ;  /* 0x0000000000007941 */ /* 0x000fea0003800200 */
.L_x_18:
[----:B------:R-:W-:Y:S01]  /*07c0*/  ISETP.GE.OR P2, PT, R7, UR10, P2 ;  /* 0x0000000a07007c0c */ /* 0x000fe20009746670 */
[----:B------:R-:W-:Y:S01]  /*07d0*/  BSSY.RECONVERGENT B0, `(.L_x_20) ;  /* 0x000000f000007945 */ /* 0x000fe20003800200 */
[C---:B------:R-:W-:Y:S02]  /*07e0*/  ISETP.NE.OR P5, PT, R21.reuse, RZ, P1 ;  /* 0x000000ff1500720c */ /* 0x040fe40000fa5670 */
[----:B------:R-:W-:Y:S02]  /*07f0*/  ISETP.NE.OR P1, PT, R21, 0x1b, P1 ;  /* 0x0000001b1500780c */ /* 0x000fe40000f25670 */
[----:B------:R-:W-:-:S07]  /*0800*/  ISETP.GE.OR P3, PT, R5, R2, P3 ;  /* 0x000000020500720c */ /* 0x000fce0001f66670 */
[----:B------:R-:W-:Y:S06]  /*0810*/  @P2 BRA `(.L_x_21) ;  /* 0x0000000000282947 */ /* 0x000fec0003800000 */
[----:B------:R-:W-:-:S05]  /*0820*/  VIADD R19, R5, 0x1 ;  /* 0x0000000105137836 */ /* 0x000fca0000000000 */
[----:B------:R-:W-:-:S13]  /*0830*/  ISETP.GE.AND P2, PT, R19, R2, PT ;  /* 0x000000021300720c */ /* 0x000fda0003f46270 */
[----:B------:R-:W2:Y:S01]  /*0840*/  @!P2 LDG.E.CONSTANT R19, desc[UR6][R12.64+-0x4] ;  /* 0xfffffc060c13a981 */ /* 0x000ea2000c1e9900 */
[----:B------:R-:W-:-:S13]  /*0850*/  ISETP.GE.AND P6, PT, R9, R2, PT ;  /* 0x000000020900720c */ /* 0x000fda0003fc6270 */
[----:B------:R3:W-:Y:S04]  /*0860*/  @P6 STS [R10+0x8], RZ ;  /* 0x000008ff0a006388 */ /* 0x0007e80000000800 */
[----:B--2---:R3:W-:Y:S04]  /*0870*/  @!P2 STS [R10+0x4], R19 ;  /* 0x000004130a00a388 */ /* 0x0047e80000000800 */
[----:B------:R3:W-:Y:S01]  /*0880*/  @P2 STS [R10+0x4], RZ ;  /* 0x000004ff0a002388 */ /* 0x0007e20000000800 */
[----:B------:R-:W-:Y:S05]  /*0890*/  @P6 BRA `(.L_x_21) ;  /* 0x0000000000086947 */ /* 0x000fea0003800000 */
[----:B------:R-:W2:Y:S04]  /*08a0*/  LDG.E.CONSTANT R13, desc[UR6][R12.64] ;  /* 0x000000060c0d7981 */ /* 0x000ea8000c1e9900 */
[----:B--2---:R2:W-:Y:S02]  /*08b0*/  STS [R10+0x8], R13 ;  /* 0x0000080d0a007388 */ /* 0x0045e40000000800 */
.L_x_21:
[----:B------:R-:W-:Y:S05]  /*08c0*/  BSYNC.RECONVERGENT B0 ;  /* 0x0000000000007941 */ /* 0x000fea0003800200 */
.L_x_20:
[----:B------:R-:W-:Y:S04]  /*08d0*/  BSSY.RECONVERGENT B0, `(.L_x_22) ;  /* 0x000001b000007945 */ /* 0x000fe80003800200 */
[----:B------:R-:W-:Y:S05]  /*08e0*/  @P4 BRA `(.L_x_23) ;  /* 0x0000000000644947 */ /* 0x000fea0003800000 */
[----:B--2---:R-:W2:Y:S01]  /*08f0*/  LDC.64 R12, c[0x0][0x380] ;  /* 0x0000e000ff0c7b82 */ /* 0x004ea20000000a00 */
[-C--:B------:R-:W-:Y:S01]  /*0900*/  VIMNMX R18, PT, PT, R7, R5.reuse, PT ;  /* 0x0000000507127248 */ /* 0x080fe20003fe0100 */
[----:B------:R-:W-:Y:S01]  /*0910*/  IMAD.MOV.U32 R24, RZ, RZ, RZ ;  /* 0x000000ffff187224 */ /* 0x000fe200078e00ff */
[----:B---3--:R-:W-:Y:S02]  /*0920*/  IADD3 R19, PT, PT, R20, -0x1, R5 ;  /* 0xffffffff14137810 */ /* 0x008fe40007ffe005 */
[----:B------:R-:W-:Y:S02]  /*0930*/  ISETP.GE.AND P6, PT, R18, 0x1, PT ;  /* 0x000000011200780c */ /* 0x000fe40003fc6270 */
[----:B------:R-:W-:Y:S02]  /*0940*/  ISETP.GE.AND P4, PT, R5, 0x2, PT ;  /* 0x000000020500780c */ /* 0x000fe40003f86270 */
[----:B------:R-:W-:Y:S02]  /*0950*/  VIMNMX R22, PT, PT, R7, R5, PT ;  /* 0x0000000507167248 */ /* 0x000fe40003fe0100 */
[----:B------:R-:W-:-:S02]  /*0960*/  ISETP.GE.AND P2, PT, R5, 0x1, PT ;  /* 0x000000010500780c */ /* 0x000fc40003f46270 */
[----:B------:R-:W-:Y:S02]  /*0970*/  IADD3 R21, PT, PT, R5, -R2, R20 ;  /* 0x8000000205157210 */ /* 0x000fe40007ffe014 */
[C---:B------:R-:W-:Y:S02]  /*0980*/  ISETP.LT.OR P4, PT, R7.reuse, 0x1, !P4 ;  /* 0x000000010700780c */ /* 0x040fe40006781670 */
[----:B------:R-:W-:Y:S01]  /*0990*/  ISETP.LT.OR P2, PT, R7, 0x2, !P2 ;  /* 0x000000020700780c */ /* 0x000fe20005741670 */
[----:B--2---:R-:W-:-:S05]  /*09a0*/  IMAD.WIDE R18, R19, 0x4, R12 ;  /* 0x0000000413127825 */ /* 0x004fca00078e020c */
[----:B------:R-:W2:Y:S01]  /*09b0*/  @P6 LDG.E.CONSTANT R24, desc[UR6][R18.64] ;  /* 0x0000000612186981 */ /* 0x000ea2000c1e9900 */
[----:B------:R-:W-:Y:S01]  /*09c0*/  ISETP.GE.AND P6, PT, R22, 0x2, PT ;  /* 0x000000021600780c */ /* 0x000fe20003fc6270 */
[----:B------:R-:W-:Y:S01]  /*09d0*/  VIADD R21, R21, 0xffffffff ;  /* 0xffffffff15157836 */ /* 0x000fe20000000000 */
[----:B0-----:R-:W-:-:S03]  /*09e0*/  CS2R R22, SRZ ;  /* 0x0000000000167805 */ /* 0x001fc6000001ff00 */
[----:B------:R-:W-:-:S04]  /*09f0*/  IMAD.WIDE R12, R21, 0x4, R12 ;  /* 0x00000004150c7825 */ /* 0x000fc800078e020c */
[----:B------:R-:W-:Y:S01]  /*0a00*/  IMAD.MOV.U32 R21, RZ, RZ, RZ ;  /* 0x000000ffff157224 */ /* 0x000fe200078e00ff */
[----:B------:R-:W3:Y:S04]  /*0a10*/  @!P2 LDG.E.CONSTANT R22, desc[UR6][R12.64] ;  /* 0x000000060c16a981 */ /* 0x000ee8000c1e9900 */
[----:B------:R-:W4:Y:S04]  /*0a20*/  @P6 LDG.E.CONSTANT R23, desc[UR6][R12.64+-0x4] ;  /* 0xfffffc060c176981 */ /* 0x000f28000c1e9900 */
[----:B------:R-:W5:Y:S04]  /*0a30*/  @!P4 LDG.E.CONSTANT R21, desc[UR6][R18.64+-0x4] ;  /* 0xfffffc061215c981 */ /* 0x000f68000c1e9900 */
[----:B--2---:R0:W-:Y:S04]  /*0a40*/  STS [UR4+0x84], R24 ;  /* 0x00008418ff007988 */ /* 0x0041e80008000804 */
[----:B---3--:R0:W-:Y:S04]  /*0a50*/  STS [UR4+0x4], R22 ;  /* 0x00000416ff007988 */ /* 0x0081e80008000804 */
[----:B----4-:R0:W-:Y:S04]  /*0a60*/  STS [UR4], R23 ;  /* 0x00000017ff007988 */ /* 0x0101e80008000804 */
[----:B-----5:R0:W-:Y:S02]  /*0a70*/  STS [UR4+0x80], R21 ;  /* 0x00008015ff007988 */ /* 0x0201e40008000804 */
.L_x_23:
[----:B------:R-:W-:Y:S05]  /*0a80*/  BSYNC.RECONVERGENT B0 ;  /* 0x0000000000007941 */ /* 0x000fea0003800200 */
.L_x_22:
[----:B------:R-:W-:Y:S04]  /*0a90*/  BSSY.RECONVERGENT B0, `(.L_x_24) ;  /* 0x000001c000007945 */ /* 0x000fe80003800200 */
[----:B------:R-:W-:Y:S05]  /*0aa0*/  @P0 BRA `(.L_x_25) ;  /* 0x0000000000680947 */ /* 0x000fea0003800000 */
[----:B------:R-:W-:Y:S01]  /*0ab0*/  ISETP.GE.AND P0, PT, R9, R2, PT ;  /* 0x000000020900720c */ /* 0x000fe20003f06270 */
[----:B0-----:R-:W-:-:S03]  /*0ac0*/  VIADD R21, R5, 0x1 ;  /* 0x0000000105157836 */ /* 0x001fc60000000000 */
[C---:B------:R-:W-:Y:S02]  /*0ad0*/  ISETP.GT.AND P6, PT, R7.reuse, RZ, !P0 ;  /* 0x000000ff0700720c */ /* 0x040fe400047c4270 */
[----:B------:R-:W-:Y:S02]  /*0ae0*/  ISETP.GT.AND P0, PT, R7, 0x1, !P0 ;  /* 0x000000010700780c */ /* 0x000fe40004704270 */
[CC--:B------:R-:W-:Y:S02]  /*0af0*/  ISETP.GE.AND P2, PT, R21.reuse, R2.reuse, PT ;  /* 0x000000021500720c */ /* 0x0c0fe40003f46270 */
[----:B------:R-:W-:Y:S02]  /*0b00*/  ISETP.GE.AND P4, PT, R21, R2, PT ;  /* 0x000000021500720c */ /* 0x000fe40003f86270 */
[C---:B------:R-:W-:Y:S02]  /*0b10*/  ISETP.LT.OR P2, PT, R7.reuse, 0x1, P2 ;  /* 0x000000010700780c */ /* 0x040fe40001741670 */
[----:B------:R-:W-:-:S03]  /*0b20*/  ISETP.GT.AND P4, PT, R7, 0x1, !P4 ;  /* 0x000000010700780c */ /* 0x000fc60006784270 */
[----:B--2---:R-:W0:Y:S01]  /*0b30*/  @P6 LDC.64 R12, c[0x0][0x380] ;  /* 0x0000e000ff0c6b82 */ /* 0x004e220000000a00 */
[C-C-:B------:R-:W-:Y:S01]  /*0b40*/  @P6 IMAD.IADD R21, R9.reuse, 0x1, R20.reuse ;  /* 0x0000000109156824 */ /* 0x140fe200078e0214 */
[----:B------:R-:W-:-:S06]  /*0b50*/  @P0 IADD3 R23, PT, PT, R9, -R2, R20 ;  /* 0x8000000209170210 */ /* 0x000fcc0007ffe014 */
[----:B---3--:R-:W2:Y:S01]  /*0b60*/  @P0 LDC.64 R18, c[0x0][0x380] ;  /* 0x0000e000ff120b82 */ /* 0x008ea20000000a00 */
[----:B------:R-:W3:Y:S04]  /*0b70*/  @!P2 LDG.E.CONSTANT R16, desc[UR6][R16.64+-0x4] ;  /* 0xfffffc061010a981 */ /* 0x000ee8000c1e9900 */
[----:B------:R-:W4:Y:S01]  /*0b80*/  @P4 LDG.E.CONSTANT R14, desc[UR6][R14.64+-0x4] ;  /* 0xfffffc060e0e4981 */ /* 0x000f22000c1e9900 */
[----:B0-----:R-:W-:-:S06]  /*0b90*/  @P6 IMAD.WIDE R12, R21, 0x4, R12 ;  /* 0x00000004150c6825 */ /* 0x001fcc00078e020c */
[----:B------:R-:W5:Y:S01]  /*0ba0*/  @P6 LDG.E.CONSTANT R12, desc[UR6][R12.64] ;  /* 0x000000060c0c6981 */ /* 0x000f62000c1e9900 */
[----:B--2---:R-:W-:-:S06]  /*0bb0*/  @P0 IMAD.WIDE R18, R23, 0x4, R18 ;  /* 0x0000000417120825 */ /* 0x004fcc00078e0212 */
[----:B------:R-:W2:Y:S04]  /*0bc0*/  @P0 LDG.E.CONSTANT R18, desc[UR6][R18.64] ;  /* 0x0000000612120981 */ /* 0x000ea8000c1e9900 */
[----:B------:R0:W-:Y:S04]  /*0bd0*/  @!P4 STS [R11+0x4], RZ ;  /* 0x000004ff0b00c388 */ /* 0x0001e80000000800 */
[----:B------:R0:W-:Y:S04]  /*0be0*/  @!P6 STS [R11+0x88], RZ ;  /* 0x000088ff0b00e388 */ /* 0x0001e80000000800 */
[----:B------:R0:W-:Y:S04]  /*0bf0*/  @!P0 STS [R11+0x8], RZ ;  /* 0x000008ff0b008388 */ /* 0x0001e80000000800 */
[----:B---3--:R0:W-:Y:S04]  /*0c00*/  @!P2 STS [R11+0x84], R16 ;  /* 0x000084100b00a388 */ /* 0x0081e80000000800 */
[----:B----4-:R0:W-:Y:S04]  /*0c10*/  @P4 STS [R11+0x4], R14 ;  /* 0x0000040e0b004388 */ /* 0x0101e80000000800 */
[----:B------:R0:W-:Y:S04]  /*0c20*/  @P2 STS [R11+0x84], RZ ;  /* 0x000084ff0b002388 */ /* 0x0001e80000000800 */
[----:B-----5:R0:W-:Y:S04]  /*0c30*/  @P6 STS [R11+0x88], R12 ;  /* 0x0000880c0b006388 */ /* 0x0201e80000000800 */
[----:B--2---:R0:W-:Y:S02]  /*0c40*/  @P0 STS [R11+0x8], R18 ;  /* 0x000008120b000388 */ /* 0x0041e40000000800 */
.L_x_25:
[----:B------:R-:W-:Y:S05]  /*0c50*/  BSYNC.RECONVERGENT B0 ;  /* 0x0000000000007941 */ /* 0x000fea0003800200 */
.L_x_24:
[----:B------:R-:W-:Y:S04]  /*0c60*/  BSSY.RECONVERGENT B0, `(.L_x_26) ;  /* 0x000001e000007945 */ /* 0x000fe80003800200 */
[----:B------:R-:W-:Y:S05]  /*0c70*/  @P5 BRA `(.L_x_27) ;  /* 0x0000000000705947 */ /* 0x000fea0003800000 */
[----:B0-----:R-:W0:Y:S01]  /*0c80*/  LDC.64 R14, c[0x0][0x380] ;  /* 0x0000e000ff0e7b82 */ /* 0x001e220000000a00 */
[----:B------:R-:W-:Y:S01]  /*0c90*/  IMAD R12, R7, R2, R2 ;  /* 0x00000002070c7224 */ /* 0x000fe200078e0202 */
[----:B------:R-:W-:Y:S01]  /*0ca0*/  ISETP.GE.AND P4, PT, R5, 0x1, PT ;  /* 0x000000010500780c */ /* 0x000fe20003f86270 */
[----:B------:R-:W-:Y:S01]  /*0cb0*/  VIADD R16, R7, 0x1 ;  /* 0x0000000107107836 */ /* 0x000fe20000000000 */
[----:B------:R-:W-:Y:S01]  /*0cc0*/  ISETP.GT.AND P0, PT, R5, RZ, PT ;  /* 0x000000ff0500720c */ /* 0x000fe20003f04270 */
[----:B--2---:R-:W-:Y:S01]  /*0cd0*/  IMAD R13, R3, 0x1c, R0 ;  /* 0x0000001c030d7824 */ /* 0x004fe200078e0200 */
[C---:B------:R-:W-:Y:S01]  /*0ce0*/  ISETP.GT.AND P2, PT, R5.reuse, 0x1, PT ;  /* 0x000000010500780c */ /* 0x040fe20003f44270 */
[----:B------:R-:W-:Y:S01]  /*0cf0*/  IMAD.MOV.U32 R17, RZ, RZ, RZ ;  /* 0x000000ffff117224 */ /* 0x000fe200078e00ff */
[----:B------:R-:W-:Y:S02]  /*0d00*/  ISETP.GE.AND P5, PT, R5, 0x2, PT ;  /* 0x000000020500780c */ /* 0x000fe40003fa6270 */
[----:B------:R-:W-:-:S02]  /*0d10*/  IADD3 R11, PT, PT, R12, -0x1, R5 ;  /* 0xffffffff0c0b7810 */ /* 0x000fc40007ffe005 */
[C---:B------:R-:W-:Y:S02]  /*0d20*/  ISETP.GE.OR P4, PT, R16.reuse, UR10, !P4 ;  /* 0x0000000a10007c0c */ /* 0x040fe4000e786670 */
[C---:B------:R-:W-:Y:S02]  /*0d30*/  ISETP.LT.AND P0, PT, R13.reuse, UR10, P0 ;  /* 0x0000000a0d007c0c */ /* 0x040fe40008701270 */
[----:B------:R-:W-:Y:S01]  /*0d40*/  ISETP.LT.AND P2, PT, R13, UR10, P2 ;  /* 0x0000000a0d007c0c */ /* 0x000fe20009741270 */
[----:B------:R-:W-:Y:S01]  /*0d50*/  IMAD.IADD R13, R11, 0x1, R2 ;  /* 0x000000010b0d7824 */ /* 0x000fe200078e0202 */
[----:B------:R-:W-:-:S03]  /*0d60*/  ISETP.GE.OR P5, PT, R16, UR10, !P5 ;  /* 0x0000000a10007c0c */ /* 0x000fc6000efa6670 */
[----:B0-----:R-:W-:-:S04]  /*0d70*/  IMAD.WIDE R12, R13, 0x4, R14 ;  /* 0x000000040d0c7825 */ /* 0x001fc800078e020e */
[----:B------:R-:W-:Y:S02]  /*0d80*/  IMAD.WIDE R14, R11, 0x4, R14 ;  /* 0x000000040b0e7825 */ /* 0x000fe400078e020e */
[----:B---3--:R-:W2:Y:S04]  /*0d90*/  @P0 LDG.E.CONSTANT R19, desc[UR6][R12.64] ;  /* 0x000000060c130981 */ /* 0x008ea8000c1e9900 */
[----:B------:R-:W3:Y:S04]  /*0da0*/  @!P4 LDG.E.CONSTANT R11, desc[UR6][R14.64] ;  /* 0x000000060e0bc981 */ /* 0x000ee8000c1e9900 */
[----:B------:R-:W4:Y:S04]  /*0db0*/  @P2 LDG.E.CONSTANT R21, desc[UR6][R12.64+-0x4] ;  /* 0xfffffc060c152981 */ /* 0x000f28000c1e9900 */
[----:B------:R-:W5:Y:S04]  /*0dc0*/  @!P5 LDG.E.CONSTANT R17, desc[UR6][R14.64+-0x4] ;  /* 0xfffffc060e11d981 */ /* 0x000f68000c1e9900 */
[----:B------:R0:W-:Y:S04]  /*0dd0*/  @!P0 STS [R8+0x104], RZ ;  /* 0x000104ff08008388 */ /* 0x0001e80000000800 */
[----:B------:R0:W-:Y:S04]  /*0de0*/  @!P2 STS [R8+0x100], RZ ;  /* 0x000100ff0800a388 */ /* 0x0001e80000000800 */
[----:B--2---:R0:W-:Y:S04]  /*0df0*/  @P0 STS [R8+0x104], R19 ;  /* 0x0001041308000388 */ /* 0x0041e80000000800 */
[----:B---3--:R0:W-:Y:S04]  /*0e00*/  @!P4 STS [R8+0x84], R11 ;  /* 0x0000840b0800c388 */ /* 0x0081e80000000800 */
[----:B----4-:R0:W-:Y:S04]  /*0e10*/  @P2 STS [R8+0x100], R21 ;  /* 0x0001001508002388 */ /* 0x0101e80000000800 */
[----:B------:R0:W-:Y:S04]  /*0e20*/  @P4 STS [R8+0x84], RZ ;  /* 0x000084ff08004388 */ /* 0x0001e80000000800 */
[----:B-----5:R0:W-:Y:S02]  /*0e30*/  STS [R8+0x80], R17 ;  /* 0x0000801108007388 */ /* 0x0201e40000000800 */
.L_x_27:
[----:B------:R-:W-:Y:S05]  /*0e40*/  BSYNC.RECONVERGENT B0 ;  /* 0x0000000000007941 */ /* 0x000fea0003800200 */
.L_x_26:
[----:B------:R-:W-:Y:S04]  /*0e50*/  BSSY.RECONVERGENT B0, `(.L_x_28) ;  /* 0x0000028000007945 */ /* 0x000fe80003800200 */
[----:B------:R-:W-:Y:S05]  /*0e60*/  @P1 BRA `(.L_x_29) ;  /* 0x0000000000981947 */ /* 0x000fea0003800000 */
[----:B------:R-:W-:Y:S01]  /*0e70*/  IMAD R3, R3, 0x1c, R0 ;  /* 0x0000001c03037824 */ /* 0x000fe200078e0200 */
[-C--:B------:R-:W-:Y:S01]  /*0e80*/  ISETP.GE.AND P0, PT, R9, R2.reuse, PT ;  /* 0x000000020900720c */ /* 0x080fe20003f06270 */
[----:B------:R-:W-:Y:S02]  /*0e90*/  VIADD R0, R7, 0x1 ;  /* 0x0000000107007836 */ /* 0x000fe40000000000 */
[----:B------:R-:W-:Y:S02]  /*0ea0*/  VIADD R5, R5, 0x1 ;  /* 0x0000000105057836 */ /* 0x000fe40000000000 */
[-C--:B0-----:R-:W-:Y:S01]  /*0eb0*/  IMAD R18, R3, R2.reuse, RZ ;  /* 0x0000000203127224 */ /* 0x081fe200078e02ff */
[----:B------:R-:W-:Y:S01]  /*0ec0*/  ISETP.LT.AND P4, PT, R0, UR10, !P0 ;  /* 0x0000000a00007c0c */ /* 0x000fe2000c781270 */
[-C--:B------:R-:W-:Y:S01]  /*0ed0*/  IMAD R8, R7, R2.reuse, R2 ;  /* 0x0000000207087224 */ /* 0x080fe200078e0202 */
[----:B------:R-:W-:Y:S02]  /*0ee0*/  ISETP.LT.AND P0, PT, R3, UR10, !P0 ;  /* 0x0000000a03007c0c */ /* 0x000fe4000c701270 */
[----:B------:R-:W-:-:S02]  /*0ef0*/  ISETP.GE.AND P1, PT, R5, R2, PT ;  /* 0x000000020500720c */ /* 0x000fc40003f26270 */
[----:B------:R-:W-:Y:S02]  /*0f00*/  ISETP.GE.AND P2, PT, R5, R2, PT ;  /* 0x000000020500720c */ /* 0x000fe40003f46270 */
[----:B------:R-:W-:Y:S02]  /*0f10*/  ISETP.LT.AND P1, PT, R3, UR10, !P1 ;  /* 0x0000000a03007c0c */ /* 0x000fe4000cf21270 */
[----:B------:R-:W-:-:S03]  /*0f20*/  ISETP.GE.OR P2, PT, R0, UR10, P2 ;  /* 0x0000000a00007c0c */ /* 0x000fc60009746670 */
[----:B------:R-:W0:Y:S01]  /*0f30*/  @P4 LDC.64 R14, c[0x0][0x380] ;  /* 0x0000e000ff0e4b82 */ /* 0x000e220000000a00 */
[----:B------:R-:W-:-:S07]  /*0f40*/  @P4 IMAD.IADD R5, R9, 0x1, R8 ;  /* 0x0000000109054824 */ /* 0x000fce00078e0208 */
[----:B--2---:R-:W2:Y:S01]  /*0f50*/  @P0 LDC.64 R12, c[0x0][0x380] ;  /* 0x0000e000ff0c0b82 */ /* 0x004ea20000000a00 */
[----:B------:R-:W-:-:S04]  /*0f60*/  @P1 IADD3 R3, P5, PT, R9, R18, RZ ;  /* 0x0000001209031210 */ /* 0x000fc80007fbe0ff */
[----:B------:R-:W-:Y:S02]  /*0f70*/  @P1 LEA.HI.X.SX32 R2, R18, RZ, 0x1, P5 ;  /* 0x000000ff12021211 */ /* 0x000fe400028f0eff */
[----:B------:R-:W-:Y:S02]  /*0f80*/  @P1 LEA R16, P6, R3, UR8, 0x2 ;  /* 0x0000000803101c11 */ /* 0x000fe4000f8c10ff */
[C---:B------:R-:W-:Y:S01]  /*0f90*/  @!P2 IADD3 R0, P5, PT, R9.reuse, R8, RZ ;  /* 0x000000080900a210 */ /* 0x040fe20007fbe0ff */
[----:B------:R-:W-:Y:S01]  /*0fa0*/  @P0 IMAD.IADD R9, R9, 0x1, R18 ;  /* 0x0000000109090824 */ /* 0x000fe200078e0212 */
[----:B------:R-:W-:Y:S02]  /*0fb0*/  @P1 LEA.HI.X R17, R3, UR9, R2, 0x2, P6 ;  /* 0x0000000903111c11 */ /* 0x000fe4000b0f1402 */
[----:B------:R-:W-:Y:S02]  /*0fc0*/  @!P2 LEA.HI.X.SX32 R3, R8, RZ, 0x1, P5 ;  /* 0x000000ff0803a211 */ /* 0x000fe400028f0eff */
[C---:B------:R-:W-:Y:S01]  /*0fd0*/  @!P2 LEA R2, P5, R0.reuse, UR8, 0x2 ;  /* 0x000000080002ac11 */ /* 0x040fe2000f8a10ff */
[----:B0-----:R-:W-:Y:S01]  /*0fe0*/  @P4 IMAD.WIDE R14, R5, 0x4, R14 ;  /* 0x00000004050e4825 */ /* 0x001fe200078e020e */
[----:B------:R-:W4:Y:S02]  /*0ff0*/  @P1 LDG.E.CONSTANT R17, desc[UR6][R16.64+-0x4] ;  /* 0xfffffc0610111981 */ /* 0x000f24000c1e9900 */
[----:B------:R-:W-:-:S03]  /*1000*/  @!P2 LEA.HI.X R3, R0, UR9, R3, 0x2, P5 ;  /* 0x000000090003ac11 */ /* 0x000fc6000a8f1403 */
[----:B------:R-:W5:Y:S01]  /*1010*/  @P4 LDG.E.CONSTANT R15, desc[UR6][R14.64] ;  /* 0x000000060e0f4981 */ /* 0x000f62000c1e9900 */
[----:B--2---:R-:W-:-:S03]  /*1020*/  @P0 IMAD.WIDE R12, R9, 0x4, R12 ;  /* 0x00000004090c0825 */ /* 0x004fc600078e020c */
[----:B------:R-:W2:Y:S04]  /*1030*/  @!P2 LDG.E.CONSTANT R3, desc[UR6][R2.64+-0x4] ;  /* 0xfffffc060203a981 */ /* 0x000ea8000c1e9900 */
[----:B------:R-:W3:Y:S04]  /*1040*/  @P0 LDG.E.CONSTANT R13, desc[UR6][R12.64] ;  /* 0x000000060c0d0981 */ /* 0x000ee8000c1e9900 */
[----:B------:R0:W-:Y:S04]  /*1050*/  @!P1 STS [R10+0x104], RZ ;  /* 0x000104ff0a009388 */ /* 0x0001e80000000800 */
[----:B------:R0:W-:Y:S04]  /*1060*/  @!P4 STS [R10+0x88], RZ ;  /* 0x000088ff0a00c388 */ /* 0x0001e80000000800 */
[----:B------:R0:W-:Y:S04]  /*1070*/  @!P0 STS [R10+0x108], RZ ;  /* 0x000108ff0a008388 */ /* 0x0001e80000000800 */
[----:B----4-:R0:W-:Y:S04]  /*1080*/  @P1 STS [R10+0x104], R17 ;  /* 0x000104110a001388 */ /* 0x0101e80000000800 */
[----:B-----5:R0:W-:Y:S04]  /*1090*/  @P4 STS [R10+0x88], R15 ;  /* 0x0000880f0a004388 */ /* 0x0201e80000000800 */
[----:B--2---:R0:W-:Y:S04]  /*10a0*/  @!P2 STS [R10+0x84], R3 ;  /* 0x000084030a00a388 */ /* 0x0041e80000000800 */
[----:B---3--:R0:W-:Y:S04]  /*10b0*/  @P0 STS [R10+0x108], R13 ;  /* 0x0001080d0a000388 */ /* 0x0081e80000000800 */
[----:B------:R0:W-:Y:S02]  /*10c0*/  @P2 STS [R10+0x84], RZ ;  /* 0x000084ff0a002388 */ /* 0x0001e40000000800 */
.L_x_29:
[----:B------:R-:W-:Y:S05]  /*10d0*/  BSYNC.RECONVERGENT B0 ;  /* 0x0000000000007941 */ /* 0x000fea0003800200 */
.L_x_28:
[----:B------:R-:W-:Y:S06]  /*10e0*/  BAR.SYNC.DEFER_BLOCKING 0x0 ;  /* 0x0000000000007b1d */ /* 0x000fec0000010000 */
[----:B------:R-:W-:Y:S05]  /*10f0*/  @P3 EXIT ;  /* 0x000000000000394d */ /* 0x000fea0003800000 */
[----:B------:R-:W4:Y:S01]  /*1100*/  LDS R0, [R10+-0x108] ;  /* 0xfffef8000a007984 */ /* 0x000f220000000800 */
[----:B------:R-:W4:Y:S03]  /*1110*/  LDCU.128 UR8, c[0x3][URZ] ;  /* 0x00c00000ff0877ac */ /* 0x000f260008000c00 */
[----:B0-----:R-:W0:Y:S01]  /*1120*/  LDS R8, [R10+-0x104] ;  /* 0xfffefc000a087984 */ /* 0x001e220000000800 */
[----:B------:R-:W5:Y:S03]  /*1130*/  LDCU.128 UR12, c[0x3][0x10] ;  /* 0x00c00200ff0c77ac */ /* 0x000f660008000c00 */
[----:B------:R-:W1:Y:S01]  /*1140*/  LDS R5, [R10+-0x100] ;  /* 0xffff00000a057984 */ /* 0x000e620000000800 */
[----:B------:R-:W3:Y:S03]  /*1150*/  LDCU UR4, c[0x3][0x60] ;  /* 0x00c00c00ff0477ac */ /* 0x000ee60008000800 */
[----:B------:R-:W5:Y:S04]  /*1160*/  LDS R7, [R10+-0xfc] ;  /* 0xffff04000a077984 */ /* 0x000f680000000800 */
[----:B------:R-:W3:Y:S04]  /*1170*/  LDS R9, [R10+-0xf8] ;  /* 0xffff08000a097984 */ /* 0x000ee80000000800 */
[----:B------:R-:W3:Y:S04]  /*1180*/  LDS R12, [R10+-0x88] ;  /* 0xffff78000a0c7984 */ /* 0x000ee80000000800 */
[----:B------:R-:W3:Y:S04]  /*1190*/  LDS R11, [R10+-0x84] ;  /* 0xffff7c000a0b7984 */ /* 0x000ee80000000800 */
[----:B--2---:R-:W2:Y:S04]  /*11a0*/  LDS R13, [R10+-0x80] ;  /* 0xffff80000a0d7984 */ /* 0x004ea80000000800 */
[----:B------:R-:W2:Y:S04]  /*11b0*/  LDS R14, [R10+-0x7c] ;  /* 0xffff84000a0e7984 */ /* 0x000ea80000000800 */
[----:B------:R-:W2:Y:S01]  /*11c0*/  LDS R2, [R10+-0x78] ;  /* 0xffff88000a027984 */ /* 0x000ea20000000800 */
[----:B----4-:R-:W-:-:S03]  /*11d0*/  FFMA R3, R0, UR8, RZ ;  /* 0x0000000800037c23 */ /* 0x010fc600080000ff */
[----:B------:R-:W-:Y:S01]  /*11e0*/  LDS R15, [R10+0x104] ;  /* 0x000104000a0f7984 */ /* 0x000fe20000000800 */
[----:B0-----:R-:W-:-:S03]  /*11f0*/  FFMA R8, R8, UR9, R3 ;  /* 0x0000000908087c23 */ /* 0x001fc60008000003 */
[----:B------:R-:W0:Y:S01]  /*1200*/  LDS R0, [R10+-0x8] ;  /* 0xfffff8000a007984 */ /* 0x000e220000000800 */
[----:B-1----:R-:W-:-:S03]  /*1210*/  FFMA R8, R5, UR10, R8 ;  /* 0x0000000a05087c23 */ /* 0x002fc60008000008 */
[----:B------:R-:W1:Y:S01]  /*1220*/  LDS R3, [R10+-0x4] ;  /* 0xfffffc000a037984 */ /* 0x000e620000000800 */
[----:B-----5:R-:W-:-:S03]  /*1230*/  FFMA R8, R7, UR11, R8 ;  /* 0x0000000b07087c23 */ /* 0x020fc60008000008 */
[----:B------:R-:W4:Y:S01]  /*1240*/  LDS R5, [R10] ;  /* 0x000000000a057984 */ /* 0x000f220000000800 */
[----:B------:R-:W5:Y:S01]  /*1250*/  LDCU.128 UR8, c[0x3][0x20] ;  /* 0x00c00400ff0877ac */ /* 0x000f620008000c00 */
[----:B---3--:R-:W-:Y:S02]  /*1260*/  FFMA R9, R9, UR12, R8 ;  /* 0x0000000c09097c23 */ /* 0x008fe40008000008 */
[----:B------:R-:W3:Y:S02]  /*1270*/  LDS R7, [R10+0x4] ;  /* 0x000004000a077984 */ /* 0x000ee40000000800 */
[----:B------:R-:W-:Y:S02]  /*1280*/  FFMA R12, R12, UR13, R9 ;  /* 0x0000000d0c0c7c23 */ /* 0x000fe40008000009 */
[----:B------:R-:W3:Y:S02]  /*1290*/  LDS R8, [R10+0x8] ;  /* 0x000008000a087984 */ /* 0x000ee40000000800 */
[----:B------:R-:W-:-:S02]  /*12a0*/  FFMA R12, R11, UR14, R12 ;  /* 0x0000000e0b0c7c23 */ /* 0x000fc4000800000c */
[----:B------:R-:W3:Y:S02]  /*12b0*/  LDS R9, [R10+0x78] ;  /* 0x000078000a097984 */ /* 0x000ee40000000800 */
[----:B--2---:R-:W-:Y:S02]  /*12c0*/  FFMA R13, R13, UR15, R12 ;  /* 0x0000000f0d0d7c23 */ /* 0x004fe4000800000c */
[----:B------:R-:W2:Y:S01]  /*12d0*/  LDS R11, [R10+0x7c] ;  /* 0x00007c000a0b7984 */ /* 0x000ea20000000800 */
[----:B------:R-:W4:Y:S01]  /*12e0*/  LDCU.128 UR12, c[0x3][0x30] ;  /* 0x00c00600ff0c77ac */ /* 0x000f220008000c00 */
[----:B-----5:R-:W-:Y:S02]  /*12f0*/  FFMA R13, R14, UR8, R13 ;  /* 0x000000080e0d7c23 */ /* 0x020fe4000800000d */
[----:B------:R-:W5:Y:S02]  /*1300*/  LDS R12, [R10+0x80] ;  /* 0x000080000a0c7984 */ /* 0x000f640000000800 */
[----:B------:R-:W-:-:S02]  /*1310*/  FFMA R13, R2, UR9, R13 ;  /* 0x00000009020d7c23 */ /* 0x000fc4000800000d */
[----:B------:R-:W5:Y:S04]  /*1320*/  LDS R14, [R10+0x84] ;  /* 0x000084000a0e7984 */ /* 0x000f680000000800 */
[----:B------:R-:W5:Y:S01]  /*1330*/  LDS R2, [R10+0x88] ;  /* 0x000088000a027984 */ /* 0x000f620000000800 */
[----:B0-----:R-:W-:-:S03]  /*1340*/  FFMA R0, R0, UR10, R13 ;  /* 0x0000000a00007c23 */ /* 0x001fc6000800000d */
[----:B------:R-:W0:Y:S01]  /*1350*/  LDS R13, [R10+0xf8] ;  /* 0x0000f8000a0d7984 */ /* 0x000e220000000800 */
[----:B-1----:R-:W-:Y:S01]  /*1360*/  FFMA R0, R3, UR11, R0 ;  /* 0x0000000b03007c23 */ /* 0x002fe20008000000 */
[----:B------:R-:W2:Y:S02]  /*1370*/  LDCU.128 UR8, c[0x3][0x40] ;  /* 0x00c00800ff0877ac */ /* 0x000ea40008000c00 */
[----:B------:R-:W1:Y:S01]  /*1380*/  LDS R3, [R10+0xfc] ;  /* 0x0000fc000a037984 */ /* 0x000e620000000800 */
[----:B----4-:R-:W-:-:S03]  /*1390*/  FFMA R0, R5, UR12, R0 ;  /* 0x0000000c05007c23 */ /* 0x010fc60008000000 */
[----:B------:R-:W4:Y:S01]  /*13a0*/  LDS R5, [R10+0x100] ;  /* 0x000100000a057984 */ /* 0x000f220000000800 */
[----:B---3--:R-:W-:-:S04]  /*13b0*/  FFMA R7, R7, UR13, R0 ;  /* 0x0000000d07077c23 */ /* 0x008fc80008000000 */
[----:B------:R-:W-:Y:S02]  /*13c0*/  FFMA R8, R8, UR14, R7 ;  /* 0x0000000e08087c23 */ /* 0x000fe40008000007 */
[----:B------:R-:W3:Y:S02]  /*13d0*/  LDS R7, [R10+0x108] ;  /* 0x000108000a077984 */ /* 0x000ee40000000800 */
[----:B------:R-:W-:Y:S01]  /*13e0*/  FFMA R8, R9, UR15, R8 ;  /* 0x0000000f09087c23 */ /* 0x000fe20008000008 */
[----:B------:R-:W0:Y:S03]  /*13f0*/  LDCU.128 UR12, c[0x3][0x50] ;  /* 0x00c00a00ff0c77ac */ /* 0x000e260008000c00 */
[----:B--2---:R-:W-:-:S04]  /*1400*/  FFMA R11, R11, UR8, R8 ;  /* 0x000000080b0b7c23 */ /* 0x004fc80008000008 */
[----:B-----5:R-:W-:Y:S01]  /*1410*/  FFMA R11, R12, UR9, R11 ;  /* 0x000000090c0b7c23 */ /* 0x020fe2000800000b */
[----:B------:R-:W2:Y:S03]  /*1420*/  LDCU.64 UR8, c[0x0][0x388] ;  /* 0x00007100ff0877ac */ /* 0x000ea60008000a00 */
[----:B------:R-:W-:-:S04]  /*1430*/  FFMA R11, R14, UR10, R11 ;  /* 0x0000000a0e0b7c23 */ /* 0x000fc8000800000b */
[----:B------:R-:W-:-:S04]  /*1440*/  FFMA R2, R2, UR11, R11 ;  /* 0x0000000b02027c23 */ /* 0x000fc8000800000b */
[----:B0-----:R-:W-:-:S04]  /*1450*/  FFMA R2, R13, UR12, R2 ;  /* 0x0000000c0d027c23 */ /* 0x001fc80008000002 */
[----:B-1----:R-:W-:Y:S01]  /*1460*/  FFMA R2, R3, UR13, R2 ;  /* 0x0000000d03027c23 */ /* 0x002fe20008000002 */
[----:B--2---:R-:W-:-:S03]  /*1470*/  IADD3 R4, P0, PT, R4, UR8, RZ ;  /* 0x0000000804047c10 */ /* 0x004fc6000ff1e0ff */
[----:B----4-:R-:W-:Y:S01]  /*1480*/  FFMA R2, R5, UR14, R2 ;  /* 0x0000000e05027c23 */ /* 0x010fe20008000002 */
[----:B------:R-:W-:-:S03]  /*1490*/  IADD3.X R5, PT, PT, R6, UR9, RZ, P0, !PT ;  /* 0x0000000906057c10 */ /* 0x000fc600087fe4ff */
[----:B------:R-:W-:-:S04]  /*14a0*/  FFMA R2, R15, UR15, R2 ;  /* 0x0000000f0f027c23 */ /* 0x000fc80008000002 */
[----:B---3--:R-:W-:-:S05]  /*14b0*/  FFMA R7, R7, UR4, R2 ;  /* 0x0000000407077c23 */ /* 0x008fca0008000002 */
[----:B------:R-:W-:Y:S01]  /*14c0*/  STG.E desc[UR6][R4.64+-0x8], R7 ;  /* 0xfffff80704007986 */ /* 0x000fe2000c101906 */
[----:B------:R-:W-:Y:S05]  /*14d0*/  EXIT ;  /* 0x000000000000794d */ /* 0x000fea0003800000 */
.L_x_30:
        /* <DEDUP_REMOVED lines=10> */
.L_x_33:


//--------------------- .text._Z17convolution_var_1PKfPfii --------------------------
	.section	.text._Z17convolution_var_1PKfPfii,"ax",@progbits
	.align	128
        .global         _Z17convolution_var_1PKfPfii
        .type           _Z17convolution_var_1PKfPfii,@function
        .size           _Z17convolution_var_1PKfPfii,(.L_x_34 - _Z17convolution_var_1PKfPfii)
        .other          _Z17convolution_var_1PKfPfii,@"STO_CUDA_ENTRY STV_DEFAULT"
_Z17convolution_var_1PKfPfii:
.text._Z17convolution_var_1PKfPfii:
[----:B------:R-:W-:Y:S01]  /*0000*/  LDC R1, c[0x0][0x37c] ;  /* 0x0000df00ff017b82 */ /* 0x000fe20000000800 */
[----:B------:R-:W0:Y:S01]  /*0010*/  S2R R11, SR_TID.Y ;  /* 0x00000000000b7919 */ /* 0x000e220000002200 */
[----:B------:R-:W1:Y:S01]  /*0020*/  LDCU.64 UR8, c[0x0][0x390] ;  /* 0x00007200ff0877ac */ /* 0x000e620008000a00 */
[----:B------:R-:W0:Y:S01]  /*0030*/  S2R R4, SR_CTAID.Y ;  /* 0x0000000000047919 */ /* 0x000e220000002600 */
[----:B------:R-:W2:Y:S01]  /*0040*/  LDCU.64 UR6, c[0x0][0x358] ;  /* 0x00006b00ff0677ac */ /* 0x000ea20008000a00 */
[----:B------:R-:W3:Y:S01]  /*0050*/  S2R R9, SR_TID.X ;  /* 0x0000000000097919 */ /* 0x000ee20000002100 */
[----:B------:R-:W4:Y:S01]  /*0060*/  S2R R5, SR_CTAID.X ;  /* 0x0000000000057919 */ /* 0x000f220000002500 */
[----:B0-----:R-:W-:Y:S01]  /*0070*/  IMAD R4, R4, 0x1c, R11 ;  /* 0x0000001c04047824 */ /* 0x001fe200078e020b */
[----:B---3--:R-:W-:-:S04]  /*0080*/  IADD3 R0, PT, PT, R9, -0x2, RZ ;  /* 0xfffffffe09007810 */ /* 0x008fc80007ffe0ff */
[----:B------:R-:W-:Y:S01]  /*0090*/  IADD3 R3, PT, PT, R4, -0x2, RZ ;  /* 0xfffffffe04037810 */ /* 0x000fe20007ffe0ff */
[----:B----4-:R-:W-:-:S03]  /*00a0*/  IMAD R2, R5, 0x1c, R0 ;  /* 0x0000001c05027824 */ /* 0x010fc600078e0200 */
[----:B-1----:R-:W-:-:S04]  /*00b0*/  ISETP.GE.AND P0, PT, R3, UR9, PT ;  /* 0x0000000903007c0c */ /* 0x002fc8000bf06270 */
[----:B------:R-:W-:-:S04]  /*00c0*/  ISETP.LT.U32.OR P1, PT, R4, 0x2, P0 ;  /* 0x000000020400780c */ /* 0x000fc80000721470 */
[----:B------:R-:W-:-:S04]  /*00d0*/  ISETP.LT.OR P1, PT, R2, RZ, P1 ;  /* 0x000000ff0200720c */ /* 0x000fc80000f21670 */
[----:B------:R-:W-:-:S13]  /*00e0*/  ISETP.GE.OR P1, PT, R2, UR8, P1 ;  /* 0x0000000802007c0c */ /* 0x000fda0008f26670 */
[----:B------:R-:W0:Y:S01]  /*00f0*/  @!P1 LDC.64 R6, c[0x0][0x380] ;  /* 0x0000e000ff069b82 */ /* 0x000e220000000a00 */
[----:B------:R-:W-:-:S04]  /*0100*/  @!P1 IMAD R5, R3, UR8, R2 ;  /* 0x0000000803059c24 */ /* 0x000fc8000f8e0202 */
[----:B0-----:R-:W-:-:S06]  /*0110*/  @!P1 IMAD.WIDE R6, R5, 0x4, R6 ;  /* 0x0000000405069825 */ /* 0x001fcc00078e0206 */
[----:B--2---:R-:W2:Y:S01]  /*0120*/  @!P1 LDG.E.CONSTANT R7, desc[UR6][R6.64] ;  /* 0x0000000606079981 */ /* 0x004ea2000c1e9900 */
[----:B------:R-:W0:Y:S01]  /*0130*/  S2UR UR5, SR_CgaCtaId ;  /* 0x00000000000579c3 */ /* 0x000e220000008800 */
[----:B------:R-:W-:Y:S01]  /*0140*/  UMOV UR4, 0x400 ;  /* 0x0000040000047882 */ /* 0x000fe20000000000 */
[----:B------:R-:W-:-:S04]  /*0150*/  VIADDMNMX.U32 R0, R11, 0xfffffffe, R0, !PT ;  /* 0xfffffffe0b007846 */ /* 0x000fc80007800000 */
[----:B------:R-:W-:Y:S01]  /*0160*/  ISETP.GT.U32.AND P2, PT, R0, 0x1b, PT ;  /* 0x0000001b0000780c */ /* 0x000fe20003f44070 */
[----:B0-----:R-:W-:-:S06]  /*0170*/  ULEA UR4, UR5, UR4, 0x18 ;  /* 0x0000000405047291 */ /* 0x001fcc000f8ec0ff */
[----:B------:R-:W-:-:S04]  /*0180*/  LEA R4, R11, UR4, 0x7 ;  /* 0x000000040b047c11 */ /* 0x000fc8000f8e38ff */
[----:B------:R-:W-:-:S05]  /*0190*/  LEA R4, R9, R4, 0x2 ;  /* 0x0000000409047211 */ /* 0x000fca00078e10ff */
[----:B--2---:R0:W-:Y:S04]  /*01a0*/  @!P1 STS [R4], R7 ;  /* 0x0000000704009388 */ /* 0x0041e80000000800 */
[----:B------:R0:W-:Y:S01]  /*01b0*/  @P1 STS [R4], RZ ;  /* 0x000000ff04001388 */ /* 0x0001e20000000800 */
[----:B------:R-:W-:Y:S06]  /*01c0*/  BAR.SYNC.DEFER_BLOCKING 0x0 ;  /* 0x0000000000007b1d */ /* 0x000fec0000010000 */
[----:B------:R-:W-:Y:S05]  /*01d0*/  @P2 EXIT ;  /* 0x000000000000294d */ /* 0x000fea0003800000 */
[----:B------:R-:W-:-:S13]  /*01e0*/  ISETP.GE.OR P0, PT, R2, UR8, P0 ;  /* 0x0000000802007c0c */ /* 0x000fda0008706670 */
[----:B------:R-:W-:Y:S05]  /*01f0*/  @P0 EXIT ;  /* 0x000000000000094d */ /* 0x000fea0003800000 */
[----:B------:R-:W1:Y:S01]  /*0200*/  LDS R0, [R4+-0x108] ;  /* 0xfffef80004007984 */ /* 0x000e620000000800 */
[----:B------:R-:W1:Y:S01]  /*0210*/  LDCU.128 UR12, c[0x3][URZ] ;  /* 0x00c00000ff0c77ac */ /* 0x000e620008000c00 */
[----:B------:R-:W-:Y:S02]  /*0220*/  IMAD R3, R3, UR8, R2 ;  /* 0x0000000803037c24 */ /* 0x000fe4000f8e0202 */
[----:B0-----:R-:W0:Y:S01]  /*0230*/  LDS R7, [R4+-0x104] ;  /* 0xfffefc0004077984 */ /* 0x001e220000000800 */
[----:B------:R-:W2:Y:S03]  /*0240*/  LDCU.128 UR16, c[0x3][0x10] ;  /* 0x00c00200ff1077ac */ /* 0x000ea60008000c00 */
[----:B------:R-:W3:Y:S01]  /*0250*/  LDS R8, [R4+-0x100] ;  /* 0xffff000004087984 */ /* 0x000ee20000000800 */
[----:B------:R-:W4:Y:S03]  /*0260*/  LDCU UR4, c[0x3][0x60] ;  /* 0x00c00c00ff0477ac */ /* 0x000f260008000800 */
[----:B------:R-:W5:Y:S04]  /*0270*/  LDS R9, [R4+-0xfc] ;  /* 0xffff040004097984 */ /* 0x000f680000000800 */
[----:B------:R-:W2:Y:S04]  /*0280*/  LDS R10, [R4+-0xf8] ;  /* 0xffff0800040a7984 */ /* 0x000ea80000000800 */
[----:B------:R-:W4:Y:S04]  /*0290*/  LDS R11, [R4+-0x88] ;  /* 0xffff7800040b7984 */ /* 0x000f280000000800 */
[----:B------:R-:W4:Y:S04]  /*02a0*/  LDS R12, [R4+-0x84] ;  /* 0xffff7c00040c7984 */ /* 0x000f280000000800 */
[----:B------:R-:W4:Y:S04]  /*02b0*/  LDS R14, [R4+-0x80] ;  /* 0xffff8000040e7984 */ /* 0x000f280000000800 */
[----:B------:R-:W4:Y:S04]  /*02c0*/  LDS R16, [R4+-0x7c] ;  /* 0xffff840004107984 */ /* 0x000f280000000800 */
[----:B------:R-:W4:Y:S01]  /*02d0*/  LDS R5, [R4+-0x78] ;  /* 0xffff880004057984 */ /* 0x000f220000000800 */
[----:B-1----:R-:W-:-:S03]  /*02e0*/  FFMA R6, R0, UR12, RZ ;  /* 0x0000000c00067c23 */ /* 0x002fc600080000ff */
[----:B------:R-:W-:Y:S01]  /*02f0*/  LDS R13, [R4+0x80] ;  /* 0x00008000040d7984 */ /* 0x000fe20000000800 */
[----:B0-----:R-:W-:-:S03]  /*0300*/  FFMA R7, R7, UR13, R6 ;  /* 0x0000000d07077c23 */ /* 0x001fc60008000006 */
[----:B------:R-:W0:Y:S01]  /*0310*/  LDS R0, [R4+-0x8] ;  /* 0xfffff80004007984 */ /* 0x000e220000000800 */
[----:B---3--:R-:W-:-:S03]  /*0320*/  FFMA R8, R8, UR14, R7 ;  /* 0x0000000e08087c23 */ /* 0x008fc60008000007 */
[----:B------:R-:W1:Y:S01]  /*0330*/  LDS R6, [R4+-0x4] ;  /* 0xfffffc0004067984 */ /* 0x000e620000000800 */
[----:B-----5:R-:W-:-:S03]  /*0340*/  FFMA R9, R9, UR15, R8 ;  /* 0x0000000f09097c23 */ /* 0x020fc60008000008 */
[----:B------:R-:W3:Y:S01]  /*0350*/  LDS R7, [R4] ;  /* 0x0000000004077984 */ /* 0x000ee20000000800 */
[----:B------:R-:W5:Y:S01]  /*0360*/  LDCU.128 UR12, c[0x3][0x20] ;  /* 0x00c00400ff0c77ac */ /* 0x000f620008000c00 */
[----:B--2---:R-:W-:Y:S02]  /*0370*/  FFMA R10, R10, UR16, R9 ;  /* 0x000000100a0a7c23 */ /* 0x004fe40008000009 */
[----:B------:R-:W2:Y:S02]  /*0380*/  LDS R8, [R4+0x4] ;  /* 0x0000040004087984 */ /* 0x000ea40000000800 */
[----:B----4-:R-:W-:Y:S02]  /*0390*/  FFMA R11, R11, UR17, R10 ;  /* 0x000000110b0b7c23 */ /* 0x010fe4000800000a */
[----:B------:R-:W4:Y:S02]  /*03a0*/  LDS R9, [R4+0x8] ;  /* 0x0000080004097984 */ /* 0x000f240000000800 */
[----:B------:R-:W-:-:S02]  /*03b0*/  FFMA R11, R12, UR18, R11 ;  /* 0x000000120c0b7c23 */ /* 0x000fc4000800000b */
[----:B------:R-:W4:Y:S02]  /*03c0*/  LDS R10, [R4+0x78] ;  /* 0x00007800040a7984 */ /* 0x000f240000000800 */
[----:B------:R-:W-:Y:S02]  /*03d0*/  FFMA R11, R14, UR19, R11 ;  /* 0x000000130e0b7c23 */ /* 0x000fe4000800000b */
[----:B------:R-:W4:Y:S01]  /*03e0*/  LDS R12, [R4+0x7c] ;  /* 0x00007c00040c7984 */ /* 0x000f220000000800 */
[----:B------:R-:W3:Y:S01]  /*03f0*/  LDCU.128 UR16, c[0x3][0x30] ;  /* 0x00c00600ff1077ac */ /* 0x000ee20008000c00 */
[----:B-----5:R-:W-:Y:S02]  /*0400*/  FFMA R16, R16, UR12, R11 ;  /* 0x0000000c10107c23 */ /* 0x020fe4000800000b */
[----:B------:R-:W-:Y:S02]  /*0410*/  LDS R17, [R4+0x100] ;  /* 0x0001000004117984 */ /* 0x000fe40000000800 */
[----:B------:R-:W-:-:S02]  /*0420*/  FFMA R15, R5, UR13, R16 ;  /* 0x0000000d050f7c23 */ /* 0x000fc40008000010 */
[----:B------:R-:W5:Y:S04]  /*0430*/  LDS R11, [R4+0x84] ;  /* 0x00008400040b7984 */ /* 0x000f680000000800 */
[----:B------:R-:W5:Y:S01]  /*0440*/  LDS R5, [R4+0x88] ;  /* 0x0000880004057984 */ /* 0x000f620000000800 */
[----:B0-----:R-:W-:-:S03]  /*0450*/  FFMA R15, R0, UR14, R15 ;  /* 0x0000000e000f7c23 */ /* 0x001fc6000800000f */
[----:B------:R-:W-:Y:S01]  /*0460*/  LDS R19, [R4+0x104] ;  /* 0x0001040004137984 */ /* 0x000fe20000000800 */
[----:B-1----:R-:W-:-:S03]  /*0470*/  FFMA R6, R6, UR15, R15 ;  /* 0x0000000f06067c23 */ /* 0x002fc6000800000f */
[----:B------:R-:W0:Y:S01]  /*0480*/  LDS R0, [R4+0xf8] ;  /* 0x0000f80004007984 */ /* 0x000e220000000800 */
[----:B------:R-:W1:Y:S01]  /*0490*/  LDCU.128 UR12, c[0x3][0x40] ;  /* 0x00c00800ff0c77ac */ /* 0x000e620008000c00 */
[----:B---3--:R-:W-:Y:S02]  /*04a0*/  FFMA R7, R7, UR16, R6 ;  /* 0x0000001007077c23 */ /* 0x008fe40008000006 */
[----:B------:R-:W3:Y:S02]  /*04b0*/  LDS R15, [R4+0xfc] ;  /* 0x0000fc00040f7984 */ /* 0x000ee40000000800 */
[----:B--2---:R-:W-:Y:S02]  /*04c0*/  FFMA R8, R8, UR17, R7 ;  /* 0x0000001108087c23 */ /* 0x004fe40008000007 */
[----:B------:R-:W2:Y:S01]  /*04d0*/  LDS R21, [R4+0x108] ;  /* 0x0001080004157984 */ /* 0x000ea20000000800 */
[----:B------:R-:W0:Y:S01]  /*04e0*/  LDC.64 R6, c[0x0][0x388] ;  /* 0x0000e200ff067b82 */ /* 0x000e220000000a00 */
[----:B----4-:R-:W-:-:S04]  /*04f0*/  FFMA R9, R9, UR18, R8 ;  /* 0x0000001209097c23 */ /* 0x010fc80008000008 */
[----:B------:R-:W-:Y:S01]  /*0500*/  FFMA R9, R10, UR19, R9 ;  /* 0x000000130a097c23 */ /* 0x000fe20008000009 */
[----:B------:R-:W4:Y:S03]  /*0510*/  LDCU.128 UR16, c[0x3][0x50] ;  /* 0x00c00a00ff1077ac */ /* 0x000f260008000c00 */
[----:B-1----:R-:W-:-:S04]  /*0520*/  FFMA R12, R12, UR12, R9 ;  /* 0x0000000c0c0c7c23 */ /* 0x002fc80008000009 */
[----:B------:R-:W-:-:S04]  /*0530*/  FFMA R12, R13, UR13, R12 ;  /* 0x0000000d0d0c7c23 */ /* 0x000fc8000800000c */
[----:B-----5:R-:W-:-:S04]  /*0540*/  FFMA R12, R11, UR14, R12 ;  /* 0x0000000e0b0c7c23 */ /* 0x020fc8000800000c */
[----:B------:R-:W-:Y:S01]  /*0550*/  FFMA R5, R5, UR15, R12 ;  /* 0x0000000f05057c23 */ /* 0x000fe2000800000c */
[----:B0-----:R-:W-:-:S04]  /*0560*/  IMAD.WIDE R6, R3, 0x4, R6 ;  /* 0x0000000403067825 */ /* 0x001fc800078e0206 */
[----:B----4-:R-:W-:-:S04]  /*0570*/  FFMA R0, R0, UR16, R5 ;  /* 0x0000001000007c23 */ /* 0x010fc80008000005 */
[----:B---3--:R-:W-:-:S04]  /*0580*/  FFMA R0, R15, UR17, R0 ;  /* 0x000000110f007c23 */ /* 0x008fc80008000000 */
[----:B------:R-:W-:-:S04]  /*0590*/  FFMA R0, R17, UR18, R0 ;  /* 0x0000001211007c23 */ /* 0x000fc80008000000 */
[----:B------:R-:W-:-:S04]  /*05a0*/  FFMA R0, R19, UR19, R0 ;  /* 0x0000001313007c23 */ /* 0x000fc80008000000 */
[----:B--2---:R-:W-:-:S05]  /*05b0*/  FFMA R21, R21, UR4, R0 ;  /* 0x0000000415157c23 */ /* 0x004fca0008000000 */
[----:B------:R-:W-:Y:S01]  /*05c0*/  STG.E desc[UR6][R6.64], R21 ;  /* 0x0000001506007986 */ /* 0x000fe2000c101906 */
[----:B------:R-:W-:Y:S05]  /*05d0*/  EXIT ;  /* 0x000000000000794d */ /* 0x000fea0003800000 */
.L_x_31:
        /* <DEDUP_REMOVED lines=10> */
.L_x_34:


//--------------------- .nv.shared._Z17convolution_var_3PKfPfii --------------------------
	.section	.nv.shared._Z17convolution_var_3PKfPfii,"aw",@nobits
	.sectionflags	@""
	.align	4
.nv.shared._Z17convolution_var_3PKfPfii:
	.zero		5120


//--------------------- .nv.shared.reserved.0     --------------------------
	.section	.nv.shared.reserved.0,"aw",@nobits
	.weak		__nv_reservedSMEM_offset_0_alias
	.size		__nv_reservedSMEM_offset_0_alias, 0, 64
	.other		__nv_reservedSMEM_offset_0_alias,@"STO_CUDA_RESERVED_SHARED STV_DEFAULT"
__nv_reservedSMEM_offset_0_alias:
	.zero		0
	.zero		64


//--------------------- .nv.shared._Z17convolution_var_2PKfPfii --------------------------
	.section	.nv.shared._Z17convolution_var_2PKfPfii,"aw",@nobits
	.sectionflags	@""
	.align	4
.nv.shared._Z17convolution_var_2PKfPfii:
	.zero		5120


//--------------------- .nv.shared._Z17convolution_var_1PKfPfii --------------------------
	.section	.nv.shared._Z17convolution_var_1PKfPfii,"aw",@nobits
	.sectionflags	@""
	.align	4
.nv.shared._Z17convolution_var_1PKfPfii:
	.zero		5120


//--------------------- .nv.constant0._Z17convolution_var_3PKfPfii --------------------------
	.section	.nv.constant0._Z17convolution_var_3PKfPfii,"a",@progbits
	.sectionflags	@""
	.align	4
.nv.constant0._Z17convolution_var_3PKfPfii:
	.zero		920


//--------------------- .nv.constant0._Z17convolution_var_2PKfPfii --------------------------
	.section	.nv.constant0._Z17convolution_var_2PKfPfii,"a",@progbits
	.sectionflags	@""
	.align	4
.nv.constant0._Z17convolution_var_2PKfPfii:
	.zero		920


//--------------------- .nv.constant0._Z17convolution_var_1PKfPfii --------------------------
	.section	.nv.constant0._Z17convolution_var_1PKfPfii,"a",@progbits
	.sectionflags	@""
	.align	4
.nv.constant0._Z17convolution_var_1PKfPfii:
	.zero		920


//--------------------- SYMBOLS --------------------------

	.type		.nv.reservedSmem.offset0,@object
	.size		.nv.reservedSmem.offset0,0x4
	.type		.nv.reservedSmem.cap,@object
	.size		.nv.reservedSmem.cap,0x4
